//
// Generated by NVIDIA NVVM Compiler
//
// Compiler Build ID: CL-36424714
// Cuda compilation tools, release 13.0, V13.0.88
// Based on NVVM 20.0.0
//

.version 9.0
.target sm_100
.address_size 64

	// .globl	_Z12matmul_naivePKfS0_Pfiii
// _ZZ12matmul_tiledPKfS0_PfiiiE2As has been demoted
// _ZZ12matmul_tiledPKfS0_PfiiiE2Bs has been demoted

.visible .entry _Z12matmul_naivePKfS0_Pfiii(
	.param .u64 .ptr .align 1 _Z12matmul_naivePKfS0_Pfiii_param_0,
	.param .u64 .ptr .align 1 _Z12matmul_naivePKfS0_Pfiii_param_1,
	.param .u64 .ptr .align 1 _Z12matmul_naivePKfS0_Pfiii_param_2,
	.param .u32 _Z12matmul_naivePKfS0_Pfiii_param_3,
	.param .u32 _Z12matmul_naivePKfS0_Pfiii_param_4,
	.param .u32 _Z12matmul_naivePKfS0_Pfiii_param_5
)
{
	.reg .pred 	%p<13>;
	.reg .b32 	%r<41>;
	.reg .b32 	%f<68>;
	.reg .b64 	%rd<53>;

	ld.param.u64 	%rd7, [_Z12matmul_naivePKfS0_Pfiii_param_0];
	ld.param.u64 	%rd8, [_Z12matmul_naivePKfS0_Pfiii_param_1];
	ld.param.u64 	%rd6, [_Z12matmul_naivePKfS0_Pfiii_param_2];
	ld.param.u32 	%r20, [_Z12matmul_naivePKfS0_Pfiii_param_3];
	ld.param.u32 	%r18, [_Z12matmul_naivePKfS0_Pfiii_param_4];
	ld.param.u32 	%r19, [_Z12matmul_naivePKfS0_Pfiii_param_5];
	cvta.to.global.u64 	%rd1, %rd8;
	cvta.to.global.u64 	%rd2, %rd7;
	mov.u32 	%r21, %ctaid.y;
	mov.u32 	%r22, %ntid.y;
	mov.u32 	%r23, %tid.y;
	mad.lo.s32 	%r1, %r21, %r22, %r23;
	mov.u32 	%r24, %ctaid.x;
	mov.u32 	%r25, %ntid.x;
	mov.u32 	%r26, %tid.x;
	mad.lo.s32 	%r2, %r24, %r25, %r26;
	setp.ge.s32 	%p1, %r1, %r20;
	setp.ge.s32 	%p2, %r2, %r18;
	or.pred  	%p3, %p1, %p2;
	@%p3 bra 	$L__BB0_14;
	setp.lt.s32 	%p4, %r19, 1;
	mov.f32 	%f67, 0f00000000;
	@%p4 bra 	$L__BB0_13;
	mul.lo.s32 	%r3, %r19, %r1;
	and.b32  	%r4, %r19, 7;
	setp.lt.u32 	%p5, %r19, 8;
	mov.f32 	%f67, 0f00000000;
	mov.b32 	%r39, 0;
	@%p5 bra 	$L__BB0_5;
	and.b32  	%r39, %r19, 2147483640;
	neg.s32 	%r37, %r39;
	shl.b32 	%r7, %r18, 3;
	mul.wide.u32 	%rd9, %r3, 4;
	add.s64 	%rd10, %rd9, %rd2;
	add.s64 	%rd52, %rd10, 16;
	mov.f32 	%f67, 0f00000000;
	mul.wide.s32 	%rd13, %r18, 4;
	mov.u32 	%r36, %r2;
$L__BB0_4:
	.pragma "nounroll";
	ld.global.f32 	%f17, [%rd52+-16];
	mul.wide.s32 	%rd11, %r36, 4;
	add.s64 	%rd12, %rd1, %rd11;
	ld.global.f32 	%f18, [%rd12];
	fma.rn.f32 	%f19, %f17, %f18, %f67;
	ld.global.f32 	%f20, [%rd52+-12];
	add.s64 	%rd14, %rd12, %rd13;
	ld.global.f32 	%f21, [%rd14];
	fma.rn.f32 	%f22, %f20, %f21, %f19;
	ld.global.f32 	%f23, [%rd52+-8];
	add.s64 	%rd15, %rd14, %rd13;
	ld.global.f32 	%f24, [%rd15];
	fma.rn.f32 	%f25, %f23, %f24, %f22;
	ld.global.f32 	%f26, [%rd52+-4];
	add.s64 	%rd16, %rd15, %rd13;
	ld.global.f32 	%f27, [%rd16];
	fma.rn.f32 	%f28, %f26, %f27, %f25;
	ld.global.f32 	%f29, [%rd52];
	add.s64 	%rd17, %rd16, %rd13;
	ld.global.f32 	%f30, [%rd17];
	fma.rn.f32 	%f31, %f29, %f30, %f28;
	ld.global.f32 	%f32, [%rd52+4];
	add.s64 	%rd18, %rd17, %rd13;
	ld.global.f32 	%f33, [%rd18];
	fma.rn.f32 	%f34, %f32, %f33, %f31;
	ld.global.f32 	%f35, [%rd52+8];
	add.s64 	%rd19, %rd18, %rd13;
	ld.global.f32 	%f36, [%rd19];
	fma.rn.f32 	%f37, %f35, %f36, %f34;
	ld.global.f32 	%f38, [%rd52+12];
	add.s64 	%rd20, %rd19, %rd13;
	ld.global.f32 	%f39, [%rd20];
	fma.rn.f32 	%f67, %f38, %f39, %f37;
	add.s32 	%r37, %r37, 8;
	add.s32 	%r36, %r36, %r7;
	add.s64 	%rd52, %rd52, 32;
	setp.ne.s32 	%p6, %r37, 0;
	@%p6 bra 	$L__BB0_4;
$L__BB0_5:
	setp.eq.s32 	%p7, %r4, 0;
	@%p7 bra 	$L__BB0_13;
	and.b32  	%r13, %r19, 3;
	setp.lt.u32 	%p8, %r4, 4;
	@%p8 bra 	$L__BB0_8;
	add.s32 	%r28, %r39, %r3;
	mul.wide.u32 	%rd21, %r28, 4;
	add.s64 	%rd22, %rd2, %rd21;
	ld.global.f32 	%f41, [%rd22];
	mad.lo.s32 	%r29, %r39, %r18, %r2;
	mul.wide.s32 	%rd23, %r29, 4;
	add.s64 	%rd24, %rd1, %rd23;
	ld.global.f32 	%f42, [%rd24];
	fma.rn.f32 	%f43, %f41, %f42, %f67;
	cvt.u64.u32 	%rd25, %r3;
	cvt.u64.u32 	%rd26, %r39;
	add.s64 	%rd27, %rd26, %rd25;
	shl.b64 	%rd28, %rd27, 2;
	add.s64 	%rd29, %rd2, %rd28;
	ld.global.f32 	%f44, [%rd29+4];
	mul.wide.s32 	%rd30, %r18, 4;
	add.s64 	%rd31, %rd24, %rd30;
	ld.global.f32 	%f45, [%rd31];
	fma.rn.f32 	%f46, %f44, %f45, %f43;
	ld.global.f32 	%f47, [%rd29+8];
	add.s64 	%rd32, %rd31, %rd30;
	ld.global.f32 	%f48, [%rd32];
	fma.rn.f32 	%f49, %f47, %f48, %f46;
	ld.global.f32 	%f50, [%rd29+12];
	add.s64 	%rd33, %rd32, %rd30;
	ld.global.f32 	%f51, [%rd33];
	fma.rn.f32 	%f67, %f50, %f51, %f49;
	add.s32 	%r39, %r39, 4;
$L__BB0_8:
	setp.eq.s32 	%p9, %r13, 0;
	@%p9 bra 	$L__BB0_13;
	setp.eq.s32 	%p10, %r13, 1;
	@%p10 bra 	$L__BB0_11;
	add.s32 	%r30, %r39, %r3;
	mul.wide.u32 	%rd34, %r30, 4;
	add.s64 	%rd35, %rd2, %rd34;
	ld.global.f32 	%f53, [%rd35];
	mad.lo.s32 	%r31, %r39, %r18, %r2;
	mul.wide.s32 	%rd36, %r31, 4;
	add.s64 	%rd37, %rd1, %rd36;
	ld.global.f32 	%f54, [%rd37];
	fma.rn.f32 	%f55, %f53, %f54, %f67;
	cvt.u64.u32 	%rd38, %r3;
	cvt.u64.u32 	%rd39, %r39;
	add.s64 	%rd40, %rd39, %rd38;
	shl.b64 	%rd41, %rd40, 2;
	add.s64 	%rd42, %rd2, %rd41;
	ld.global.f32 	%f56, [%rd42+4];
	mul.wide.s32 	%rd43, %r18, 4;
	add.s64 	%rd44, %rd37, %rd43;
	ld.global.f32 	%f57, [%rd44];
	fma.rn.f32 	%f67, %f56, %f57, %f55;
	add.s32 	%r39, %r39, 2;
$L__BB0_11:
	and.b32  	%r32, %r19, 1;
	setp.eq.b32 	%p11, %r32, 1;
	not.pred 	%p12, %p11;
	@%p12 bra 	$L__BB0_13;
	add.s32 	%r33, %r39, %r3;
	mul.wide.u32 	%rd45, %r33, 4;
	add.s64 	%rd46, %rd2, %rd45;
	ld.global.f32 	%f58, [%rd46];
	mad.lo.s32 	%r34, %r39, %r18, %r2;
	mul.wide.s32 	%rd47, %r34, 4;
	add.s64 	%rd48, %rd1, %rd47;
	ld.global.f32 	%f59, [%rd48];
	fma.rn.f32 	%f67, %f58, %f59, %f67;
$L__BB0_13:
	mad.lo.s32 	%r35, %r18, %r1, %r2;
	cvta.to.global.u64 	%rd49, %rd6;
	mul.wide.s32 	%rd50, %r35, 4;
	add.s64 	%rd51, %rd49, %rd50;
	st.global.f32 	[%rd51], %f67;
$L__BB0_14:
	ret;

}
	// .globl	_Z12matmul_tiledPKfS0_Pfiii
.visible .entry _Z12matmul_tiledPKfS0_Pfiii(
	.param .u64 .ptr .align 1 _Z12matmul_tiledPKfS0_Pfiii_param_0,
	.param .u64 .ptr .align 1 _Z12matmul_tiledPKfS0_Pfiii_param_1,
	.param .u64 .ptr .align 1 _Z12matmul_tiledPKfS0_Pfiii_param_2,
	.param .u32 _Z12matmul_tiledPKfS0_Pfiii_param_3,
	.param .u32 _Z12matmul_tiledPKfS0_Pfiii_param_4,
	.param .u32 _Z12matmul_tiledPKfS0_Pfiii_param_5
)
{
	.reg .pred 	%p<26>;
	.reg .b32 	%r<63>;
	.reg .b32 	%f<181>;
	.reg .b64 	%rd<20>;
	// demoted variable
	.shared .align 4 .b8 _ZZ12matmul_tiledPKfS0_PfiiiE2As[1024];
	// demoted variable
	.shared .align 4 .b8 _ZZ12matmul_tiledPKfS0_PfiiiE2Bs[1024];
	ld.param.u64 	%rd5, [_Z12matmul_tiledPKfS0_Pfiii_param_0];
	ld.param.u64 	%rd6, [_Z12matmul_tiledPKfS0_Pfiii_param_1];
	ld.param.u32 	%r33, [_Z12matmul_tiledPKfS0_Pfiii_param_3];
	ld.param.u32 	%r34, [_Z12matmul_tiledPKfS0_Pfiii_param_4];
	ld.param.u32 	%r35, [_Z12matmul_tiledPKfS0_Pfiii_param_5];
	cvta.to.global.u64 	%rd1, %rd6;
	cvta.to.global.u64 	%rd2, %rd5;
	mov.u32 	%r36, %ctaid.y;
	shl.b32 	%r37, %r36, 4;
	mov.u32 	%r1, %tid.y;
	add.s32 	%r2, %r37, %r1;
	mov.u32 	%r38, %ctaid.x;
	shl.b32 	%r3, %r38, 4;
	mov.u32 	%r4, %tid.x;
	add.s32 	%r5, %r3, %r4;
	setp.lt.s32 	%p1, %r35, 1;
	mov.f32 	%f180, 0f00000000;
	@%p1 bra 	$L__BB1_19;
	add.s32 	%r6, %r35, 15;
	mul.lo.s32 	%r7, %r35, %r2;
	shl.b32 	%r40, %r1, 6;
	mov.u32 	%r41, _ZZ12matmul_tiledPKfS0_PfiiiE2As;
	add.s32 	%r8, %r41, %r40;
	shl.b32 	%r42, %r4, 2;
	add.s32 	%r9, %r8, %r42;
	mov.u32 	%r43, _ZZ12matmul_tiledPKfS0_PfiiiE2Bs;
	add.s32 	%r11, %r43, %r42;
	add.s32 	%r10, %r11, %r40;
	setp.lt.u32 	%p2, %r35, 17;
	mov.f32 	%f180, 0f00000000;
	mov.b32 	%r62, 0;
	@%p2 bra 	$L__BB1_13;
	shr.u32 	%r44, %r6, 4;
	and.b32  	%r45, %r44, 134217726;
	neg.s32 	%r61, %r45;
	add.s32 	%r46, %r1, 16;
	mad.lo.s32 	%r47, %r34, %r46, %r4;
	add.s32 	%r59, %r47, %r3;
	shl.b32 	%r14, %r34, 5;
	mad.lo.s32 	%r48, %r1, %r34, %r4;
	add.s32 	%r58, %r48, %r3;
	add.s32 	%r56, %r4, %r7;
	mov.f32 	%f180, 0f00000000;
	mov.u32 	%r57, %r4;
	mov.u32 	%r60, %r1;
$L__BB1_3:
	setp.ge.s32 	%p3, %r2, %r33;
	setp.ge.s32 	%p4, %r57, %r35;
	mul.wide.s32 	%rd7, %r56, 4;
	add.s64 	%rd3, %rd2, %rd7;
	mov.f32 	%f172, 0f00000000;
	or.pred  	%p5, %p3, %p4;
	@%p5 bra 	$L__BB1_5;
	ld.global.f32 	%f172, [%rd3];
$L__BB1_5:
	setp.ge.s32 	%p6, %r5, %r34;
	st.shared.f32 	[%r9], %f172;
	setp.ge.s32 	%p7, %r60, %r35;
	mov.f32 	%f173, 0f00000000;
	or.pred  	%p8, %p6, %p7;
	@%p8 bra 	$L__BB1_7;
	mul.wide.s32 	%rd8, %r58, 4;
	add.s64 	%rd9, %rd1, %rd8;
	ld.global.f32 	%f173, [%rd9];
$L__BB1_7:
	st.shared.f32 	[%r10], %f173;
	bar.sync 	0;
	ld.shared.f32 	%f27, [%r8];
	ld.shared.f32 	%f28, [%r11];
	fma.rn.f32 	%f29, %f27, %f28, %f180;
	ld.shared.f32 	%f30, [%r8+4];
	ld.shared.f32 	%f31, [%r11+64];
	fma.rn.f32 	%f32, %f30, %f31, %f29;
	ld.shared.f32 	%f33, [%r8+8];
	ld.shared.f32 	%f34, [%r11+128];
	fma.rn.f32 	%f35, %f33, %f34, %f32;
	ld.shared.f32 	%f36, [%r8+12];
	ld.shared.f32 	%f37, [%r11+192];
	fma.rn.f32 	%f38, %f36, %f37, %f35;
	ld.shared.f32 	%f39, [%r8+16];
	ld.shared.f32 	%f40, [%r11+256];
	fma.rn.f32 	%f41, %f39, %f40, %f38;
	ld.shared.f32 	%f42, [%r8+20];
	ld.shared.f32 	%f43, [%r11+320];
	fma.rn.f32 	%f44, %f42, %f43, %f41;
	ld.shared.f32 	%f45, [%r8+24];
	ld.shared.f32 	%f46, [%r11+384];
	fma.rn.f32 	%f47, %f45, %f46, %f44;
	ld.shared.f32 	%f48, [%r8+28];
	ld.shared.f32 	%f49, [%r11+448];
	fma.rn.f32 	%f50, %f48, %f49, %f47;
	ld.shared.f32 	%f51, [%r8+32];
	ld.shared.f32 	%f52, [%r11+512];
	fma.rn.f32 	%f53, %f51, %f52, %f50;
	ld.shared.f32 	%f54, [%r8+36];
	ld.shared.f32 	%f55, [%r11+576];
	fma.rn.f32 	%f56, %f54, %f55, %f53;
	ld.shared.f32 	%f57, [%r8+40];
	ld.shared.f32 	%f58, [%r11+640];
	fma.rn.f32 	%f59, %f57, %f58, %f56;
	ld.shared.f32 	%f60, [%r8+44];
	ld.shared.f32 	%f61, [%r11+704];
	fma.rn.f32 	%f62, %f60, %f61, %f59;
	ld.shared.f32 	%f63, [%r8+48];
	ld.shared.f32 	%f64, [%r11+768];
	fma.rn.f32 	%f65, %f63, %f64, %f62;
	ld.shared.f32 	%f66, [%r8+52];
	ld.shared.f32 	%f67, [%r11+832];
	fma.rn.f32 	%f68, %f66, %f67, %f65;
	ld.shared.f32 	%f69, [%r8+56];
	ld.shared.f32 	%f70, [%r11+896];
	fma.rn.f32 	%f71, %f69, %f70, %f68;
	ld.shared.f32 	%f72, [%r8+60];
	ld.shared.f32 	%f73, [%r11+960];
	fma.rn.f32 	%f6, %f72, %f73, %f71;
	bar.sync 	0;
	add.s32 	%r49, %r57, 16;
	setp.ge.s32 	%p10, %r49, %r35;
	mov.f32 	%f174, 0f00000000;
	or.pred  	%p11, %p3, %p10;
	@%p11 bra 	$L__BB1_9;
	ld.global.f32 	%f174, [%rd3+64];
$L__BB1_9:
	st.shared.f32 	[%r9], %f174;
	add.s32 	%r50, %r60, 16;
	setp.ge.s32 	%p13, %r50, %r35;
	mov.f32 	%f175, 0f00000000;
	or.pred  	%p14, %p6, %p13;
	@%p14 bra 	$L__BB1_11;
	mul.wide.s32 	%rd10, %r59, 4;
	add.s64 	%rd11, %rd1, %rd10;
	ld.global.f32 	%f175, [%rd11];
$L__BB1_11:
	st.shared.f32 	[%r10], %f175;
	bar.sync 	0;
	ld.shared.f32 	%f75, [%r8];
	ld.shared.f32 	%f76, [%r11];
	fma.rn.f32 	%f77, %f75, %f76, %f6;
	ld.shared.f32 	%f78, [%r8+4];
	ld.shared.f32 	%f79, [%r11+64];
	fma.rn.f32 	%f80, %f78, %f79, %f77;
	ld.shared.f32 	%f81, [%r8+8];
	ld.shared.f32 	%f82, [%r11+128];
	fma.rn.f32 	%f83, %f81, %f82, %f80;
	ld.shared.f32 	%f84, [%r8+12];
	ld.shared.f32 	%f85, [%r11+192];
	fma.rn.f32 	%f86, %f84, %f85, %f83;
	ld.shared.f32 	%f87, [%r8+16];
	ld.shared.f32 	%f88, [%r11+256];
	fma.rn.f32 	%f89, %f87, %f88, %f86;
	ld.shared.f32 	%f90, [%r8+20];
	ld.shared.f32 	%f91, [%r11+320];
	fma.rn.f32 	%f92, %f90, %f91, %f89;
	ld.shared.f32 	%f93, [%r8+24];
	ld.shared.f32 	%f94, [%r11+384];
	fma.rn.f32 	%f95, %f93, %f94, %f92;
	ld.shared.f32 	%f96, [%r8+28];
	ld.shared.f32 	%f97, [%r11+448];
	fma.rn.f32 	%f98, %f96, %f97, %f95;
	ld.shared.f32 	%f99, [%r8+32];
	ld.shared.f32 	%f100, [%r11+512];
	fma.rn.f32 	%f101, %f99, %f100, %f98;
	ld.shared.f32 	%f102, [%r8+36];
	ld.shared.f32 	%f103, [%r11+576];
	fma.rn.f32 	%f104, %f102, %f103, %f101;
	ld.shared.f32 	%f105, [%r8+40];
	ld.shared.f32 	%f106, [%r11+640];
	fma.rn.f32 	%f107, %f105, %f106, %f104;
	ld.shared.f32 	%f108, [%r8+44];
	ld.shared.f32 	%f109, [%r11+704];
	fma.rn.f32 	%f110, %f108, %f109, %f107;
	ld.shared.f32 	%f111, [%r8+48];
	ld.shared.f32 	%f112, [%r11+768];
	fma.rn.f32 	%f113, %f111, %f112, %f110;
	ld.shared.f32 	%f114, [%r8+52];
	ld.shared.f32 	%f115, [%r11+832];
	fma.rn.f32 	%f116, %f114, %f115, %f113;
	ld.shared.f32 	%f117, [%r8+56];
	ld.shared.f32 	%f118, [%r11+896];
	fma.rn.f32 	%f119, %f117, %f118, %f116;
	ld.shared.f32 	%f120, [%r8+60];
	ld.shared.f32 	%f121, [%r11+960];
	fma.rn.f32 	%f180, %f120, %f121, %f119;
	bar.sync 	0;
	add.s32 	%r61, %r61, 2;
	add.s32 	%r60, %r60, 32;
	add.s32 	%r59, %r59, %r14;
	add.s32 	%r58, %r58, %r14;
	add.s32 	%r57, %r57, 32;
	add.s32 	%r56, %r56, 32;
	setp.ne.s32 	%p15, %r61, 0;
	@%p15 bra 	$L__BB1_3;
	and.b32  	%r62, %r6, 2147483616;
$L__BB1_13:
	and.b32  	%r51, %r6, 16;
	setp.eq.s32 	%p16, %r51, 0;
	@%p16 bra 	$L__BB1_19;
	setp.ge.s32 	%p17, %r2, %r33;
	add.s32 	%r52, %r62, %r4;
	add.s32 	%r32, %r62, %r1;
	setp.ge.s32 	%p18, %r52, %r35;
	mov.f32 	%f178, 0f00000000;
	or.pred  	%p19, %p17, %p18;
	@%p19 bra 	$L__BB1_16;
	add.s32 	%r53, %r52, %r7;
	mul.wide.s32 	%rd12, %r53, 4;
	add.s64 	%rd13, %rd2, %rd12;
	ld.global.f32 	%f178, [%rd13];
$L__BB1_16:
	setp.ge.s32 	%p20, %r5, %r34;
	st.shared.f32 	[%r9], %f178;
	setp.ge.s32 	%p21, %r32, %r35;
	mov.f32 	%f179, 0f00000000;
	or.pred  	%p22, %p20, %p21;
	@%p22 bra 	$L__BB1_18;
	mad.lo.s32 	%r54, %r32, %r34, %r5;
	mul.wide.s32 	%rd14, %r54, 4;
	add.s64 	%rd15, %rd1, %rd14;
	ld.global.f32 	%f179, [%rd15];
$L__BB1_18:
	st.shared.f32 	[%r10], %f179;
	bar.sync 	0;
	ld.shared.f32 	%f124, [%r8];
	ld.shared.f32 	%f125, [%r11];
	fma.rn.f32 	%f126, %f124, %f125, %f180;
	ld.shared.f32 	%f127, [%r8+4];
	ld.shared.f32 	%f128, [%r11+64];
	fma.rn.f32 	%f129, %f127, %f128, %f126;
	ld.shared.f32 	%f130, [%r8+8];
	ld.shared.f32 	%f131, [%r11+128];
	fma.rn.f32 	%f132, %f130, %f131, %f129;
	ld.shared.f32 	%f133, [%r8+12];
	ld.shared.f32 	%f134, [%r11+192];
	fma.rn.f32 	%f135, %f133, %f134, %f132;
	ld.shared.f32 	%f136, [%r8+16];
	ld.shared.f32 	%f137, [%r11+256];
	fma.rn.f32 	%f138, %f136, %f137, %f135;
	ld.shared.f32 	%f139, [%r8+20];
	ld.shared.f32 	%f140, [%r11+320];
	fma.rn.f32 	%f141, %f139, %f140, %f138;
	ld.shared.f32 	%f142, [%r8+24];
	ld.shared.f32 	%f143, [%r11+384];
	fma.rn.f32 	%f144, %f142, %f143, %f141;
	ld.shared.f32 	%f145, [%r8+28];
	ld.shared.f32 	%f146, [%r11+448];
	fma.rn.f32 	%f147, %f145, %f146, %f144;
	ld.shared.f32 	%f148, [%r8+32];
	ld.shared.f32 	%f149, [%r11+512];
	fma.rn.f32 	%f150, %f148, %f149, %f147;
	ld.shared.f32 	%f151, [%r8+36];
	ld.shared.f32 	%f152, [%r11+576];
	fma.rn.f32 	%f153, %f151, %f152, %f150;
	ld.shared.f32 	%f154, [%r8+40];
	ld.shared.f32 	%f155, [%r11+640];
	fma.rn.f32 	%f156, %f154, %f155, %f153;
	ld.shared.f32 	%f157, [%r8+44];
	ld.shared.f32 	%f158, [%r11+704];
	fma.rn.f32 	%f159, %f157, %f158, %f156;
	ld.shared.f32 	%f160, [%r8+48];
	ld.shared.f32 	%f161, [%r11+768];
	fma.rn.f32 	%f162, %f160, %f161, %f159;
	ld.shared.f32 	%f163, [%r8+52];
	ld.shared.f32 	%f164, [%r11+832];
	fma.rn.f32 	%f165, %f163, %f164, %f162;
	ld.shared.f32 	%f166, [%r8+56];
	ld.shared.f32 	%f167, [%r11+896];
	fma.rn.f32 	%f168, %f166, %f167, %f165;
	ld.shared.f32 	%f169, [%r8+60];
	ld.shared.f32 	%f170, [%r11+960];
	fma.rn.f32 	%f180, %f169, %f170, %f168;
	bar.sync 	0;
$L__BB1_19:
	setp.ge.s32 	%p23, %r2, %r33;
	setp.ge.s32 	%p24, %r5, %r34;
	or.pred  	%p25, %p23, %p24;
	@%p25 bra 	$L__BB1_21;
	ld.param.u64 	%rd19, [_Z12matmul_tiledPKfS0_Pfiii_param_2];
	mad.lo.s32 	%r55, %r34, %r2, %r5;
	cvta.to.global.u64 	%rd16, %rd19;
	mul.wide.s32 	%rd17, %r55, 4;
	add.s64 	%rd18, %rd16, %rd17;
	st.global.f32 	[%rd18], %f180;
$L__BB1_21:
	ret;

}


// ===== COMPILED SASS (sm_100) =====

	.target	sm_100

	.elftype	@"ET_EXEC"


//--------------------- .note.nv.tkinfo           --------------------------
	.section	.note.nv.tkinfo,"",@"SHT_NOTE"
	.sectionflags	@"SHF_NOTE_NV_TKINFO"
	.tkinfo
        /*0018*/ 	.word	0x00000002
        /*0030*/ 	.string	""
        /*0030*/ 	.string	"ptxas"
        /*0030*/ 	.string	"Cuda compilation tools, release 13.0, V13.0.88"
        /*0030*/ 	.string	"Build cuda_13.0.r13.0/compiler.36424714_0"
        /*0030*/ 	.string	"-arch sm_100 -m 64 "



//--------------------- .note.nv.cuinfo           --------------------------
	.section	.note.nv.cuinfo,"",@"SHT_NOTE"
	.sectionflags	@"SHF_NOTE_NV_CUINFO"
        /*0018*/ 	.short	0x0002
        /*001a*/ 	.short	0x0064
        /*001c*/ 	.short	0x0082
	.zero		2


//--------------------- .nv.info                  --------------------------
	.section	.nv.info,"",@"SHT_CUDA_INFO"
	.align	4


	//----- nvinfo : EIATTR_REGCOUNT
	.align		4
        /*0000*/ 	.byte	0x04, 0x2f
        /*0002*/ 	.short	(.L_1 - .L_0)
	.align		4
.L_0:
        /*0004*/ 	.word	index@(_Z12matmul_naivePKfS0_Pfiii)
        /*0008*/ 	.word	0x00000020


	//----- nvinfo : EIATTR_FRAME_SIZE
	.align		4
.L_1:
        /*000c*/ 	.byte	0x04, 0x11
        /*000e*/ 	.short	(.L_3 - .L_2)
	.align		4
.L_2:
        /*0010*/ 	.word	index@(_Z12matmul_naivePKfS0_Pfiii)
        /*0014*/ 	.word	0x00000000


	//----- nvinfo : EIATTR_REGCOUNT
	.align		4
.L_3:
        /*0018*/ 	.byte	0x04, 0x2f
        /*001a*/ 	.short	(.L_5 - .L_4)
	.align		4
.L_4:
        /*001c*/ 	.word	index@(_Z12matmul_tiledPKfS0_Pfiii)
        /*0020*/ 	.word	0x00000020


	//----- nvinfo : EIATTR_FRAME_SIZE
	.align		4
.L_5:
        /*0024*/ 	.byte	0x04, 0x11
        /*0026*/ 	.short	(.L_7 - .L_6)
	.align		4
.L_6:
        /*0028*/ 	.word	index@(_Z12matmul_tiledPKfS0_Pfiii)
        /*002c*/ 	.word	0x00000000


	//----- nvinfo : EIATTR_MIN_STACK_SIZE
	.align		4
.L_7:
        /*0030*/ 	.byte	0x04, 0x12
        /*0032*/ 	.short	(.L_9 - .L_8)
	.align		4
.L_8:
        /*0034*/ 	.word	index@(_Z12matmul_tiledPKfS0_Pfiii)
        /*0038*/ 	.word	0x00000000


	//----- nvinfo : EIATTR_MIN_STACK_SIZE
	.align		4
.L_9:
        /*003c*/ 	.byte	0x04, 0x12
        /*003e*/ 	.short	(.L_11 - .L_10)
	.align		4
.L_10:
        /*0040*/ 	.word	index@(_Z12matmul_naivePKfS0_Pfiii)
        /*0044*/ 	.word	0x00000000
.L_11:


//--------------------- .nv.compat                --------------------------
	.section	.nv.compat,"",@"SHT_CUDA_COMPAT_INFO"
	.align	4
        /*0000*/ 	.byte	0x02, 0x09, 0x00, 0x00, 0x02, 0x02, 0x01, 0x00, 0x02, 0x05, 0x05, 0x00, 0x03, 0x07, 0x01, 0x01
        /*0010*/ 	.byte	0x02, 0x03, 0x00, 0x00, 0x02, 0x06, 0x01, 0x00, 0x04, 0x0b, 0x08, 0x00, 0x09, 0x00, 0x00, 0x00
        /*0020*/ 	.byte	0x00, 0x00, 0x00, 0x00


//--------------------- .nv.info._Z12matmul_tiledPKfS0_Pfiii --------------------------
	.section	.nv.info._Z12matmul_tiledPKfS0_Pfiii,"",@"SHT_CUDA_INFO"
	.sectionflags	@""
	.align	4


	//----- nvinfo : EIATTR_CUDA_API_VERSION
	.align		4
        /*0000*/ 	.byte	0x04, 0x37
        /*0002*/ 	.short	(.L_13 - .L_12)
.L_12:
        /*0004*/ 	.word	0x00000082


	//----- nvinfo : EIATTR_KPARAM_INFO
	.align		4
.L_13:
        /*0008*/ 	.byte	0x04, 0x17
        /*000a*/ 	.short	(.L_15 - .L_14)
.L_14:
        /*000c*/ 	.word	0x00000000
        /*0010*/ 	.short	0x0005
        /*0012*/ 	.short	0x0020
        /*0014*/ 	.byte	0x00, 0xf0, 0x11, 0x00


	//----- nvinfo : EIATTR_KPARAM_INFO
	.align		4
.L_15:
        /*0018*/ 	.byte	0x04, 0x17
        /*001a*/ 	.short	(.L_17 - .L_16)
.L_16:
        /*001c*/ 	.word	0x00000000
        /*0020*/ 	.short	0x0004
        /*0022*/ 	.short	0x001c
        /*0024*/ 	.byte	0x00, 0xf0, 0x11, 0x00


	//----- nvinfo : EIATTR_KPARAM_INFO
	.align		4
.L_17:
        /*0028*/ 	.byte	0x04, 0x17
        /*002a*/ 	.short	(.L_19 - .L_18)
.L_18:
        /*002c*/ 	.word	0x00000000
        /*0030*/ 	.short	0x0003
        /*0032*/ 	.short	0x0018
        /*0034*/ 	.byte	0x00, 0xf0, 0x11, 0x00


	//----- nvinfo : EIATTR_KPARAM_INFO
	.align		4
.L_19:
        /*0038*/ 	.byte	0x04, 0x17
        /*003a*/ 	.short	(.L_21 - .L_20)
.L_20:
        /*003c*/ 	.word	0x00000000
        /*0040*/ 	.short	0x0002
        /*0042*/ 	.short	0x0010
        /*0044*/ 	.byte	0x00, 0xf5, 0x21, 0x00


	//----- nvinfo : EIATTR_KPARAM_INFO
	.align		4
.L_21:
        /*0048*/ 	.byte	0x04, 0x17
        /*004a*/ 	.short	(.L_23 - .L_22)
.L_22:
        /*004c*/ 	.word	0x00000000
        /*0050*/ 	.short	0x0001
        /*0052*/ 	.short	0x0008
        /*0054*/ 	.byte	0x00, 0xf5, 0x21, 0x00


	//----- nvinfo : EIATTR_KPARAM_INFO
	.align		4
.L_23:
        /*0058*/ 	.byte	0x04, 0x17
        /*005a*/ 	.short	(.L_25 - .L_24)
.L_24:
        /*005c*/ 	.word	0x00000000
        /*0060*/ 	.short	0x0000
        /*0062*/ 	.short	0x0000
        /*0064*/ 	.byte	0x00, 0xf5, 0x21, 0x00


	//----- nvinfo : EIATTR_SPARSE_MMA_MASK
	.align		4
.L_25:
        /*0068*/ 	.byte	0x03, 0x50
        /*006a*/ 	.short	0x0000


	//----- nvinfo : EIATTR_MAXREG_COUNT
	.align		4
        /*006c*/ 	.byte	0x03, 0x1b
        /*006e*/ 	.short	0x00ff


	//----- nvinfo : EIATTR_NUM_BARRIERS
	.align		4
        /*0070*/ 	.byte	0x02, 0x4c
        /*0072*/ 	.byte	0x01
	.zero		1


	//----- nvinfo : EIATTR_MERCURY_ISA_VERSION
	.align		4
        /*0074*/ 	.byte	0x03, 0x5f
        /*0076*/ 	.short	0x0101


	//----- nvinfo : EIATTR_VRC_CTA_INIT_COUNT
	.align		4
        /*0078*/ 	.byte	0x02, 0x4a
	.zero		1
	.zero		1


	//----- nvinfo : EIATTR_EXIT_INSTR_OFFSETS
	.align		4
        /*007c*/ 	.byte	0x04, 0x1c
        /*007e*/ 	.short	(.L_27 - .L_26)


	//   ....[0]....
.L_26:
        /*0080*/ 	.word	0x00000d80


	//   ....[1]....
        /*0084*/ 	.word	0x00000dd0


	//----- nvinfo : EIATTR_CBANK_PARAM_SIZE
	.align		4
.L_27:
        /*0088*/ 	.byte	0x03, 0x19
        /*008a*/ 	.short	0x0024


	//----- nvinfo : EIATTR_PARAM_CBANK
	.align		4
        /*008c*/ 	.byte	0x04, 0x0a
        /*008e*/ 	.short	(.L_29 - .L_28)
	.align		4
.L_28:
        /*0090*/ 	.word	index@(.nv.constant0._Z12matmul_tiledPKfS0_Pfiii)
        /*0094*/ 	.short	0x0380
        /*0096*/ 	.short	0x0024


	//----- nvinfo : EIATTR_SW_WAR
	.align		4
.L_29:
        /*0098*/ 	.byte	0x04, 0x36
        /*009a*/ 	.short	(.L_31 - .L_30)
.L_30:
        /*009c*/ 	.word	0x00000008
.L_31:


//--------------------- .nv.info._Z12matmul_naivePKfS0_Pfiii --------------------------
	.section	.nv.info._Z12matmul_naivePKfS0_Pfiii,"",@"SHT_CUDA_INFO"
	.sectionflags	@""
	.align	4


	//----- nvinfo : EIATTR_CUDA_API_VERSION
	.align		4
        /*0000*/ 	.byte	0x04, 0x37
        /*0002*/ 	.short	(.L_33 - .L_32)
.L_32:
        /*0004*/ 	.word	0x00000082


	//----- nvinfo : EIATTR_KPARAM_INFO
	.align		4
.L_33:
        /*0008*/ 	.byte	0x04, 0x17
        /*000a*/ 	.short	(.L_35 - .L_34)
.L_34:
        /*000c*/ 	.word	0x00000000
        /*0010*/ 	.short	0x0005
        /*0012*/ 	.short	0x0020
        /*0014*/ 	.byte	0x00, 0xf0, 0x11, 0x00


	//----- nvinfo : EIATTR_KPARAM_INFO
	.align		4
.L_35:
        /*0018*/ 	.byte	0x04, 0x17
        /*001a*/ 	.short	(.L_37 - .L_36)
.L_36:
        /*001c*/ 	.word	0x00000000
        /*0020*/ 	.short	0x0004
        /*0022*/ 	.short	0x001c
        /*0024*/ 	.byte	0x00, 0xf0, 0x11, 0x00


	//----- nvinfo : EIATTR_KPARAM_INFO
	.align		4
.L_37:
        /*0028*/ 	.byte	0x04, 0x17
        /*002a*/ 	.short	(.L_39 - .L_38)
.L_38:
        /*002c*/ 	.word	0x00000000
        /*0030*/ 	.short	0x0003
        /*0032*/ 	.short	0x0018
        /*0034*/ 	.byte	0x00, 0xf0, 0x11, 0x00


	//----- nvinfo : EIATTR_KPARAM_INFO
	.align		4
.L_39:
        /*0038*/ 	.byte	0x04, 0x17
        /*003a*/ 	.short	(.L_41 - .L_40)
.L_40:
        /*003c*/ 	.word	0x00000000
        /*0040*/ 	.short	0x0002
        /*0042*/ 	.short	0x0010
        /*0044*/ 	.byte	0x00, 0xf5, 0x21, 0x00


	//----- nvinfo : EIATTR_KPARAM_INFO
	.align		4
.L_41:
        /*0048*/ 	.byte	0x04, 0x17
        /*004a*/ 	.short	(.L_43 - .L_42)
.L_42:
        /*004c*/ 	.word	0x00000000
        /*0050*/ 	.short	0x0001
        /*0052*/ 	.short	0x0008
        /*0054*/ 	.byte	0x00, 0xf5, 0x21, 0x00


	//----- nvinfo : EIATTR_KPARAM_INFO
	.align		4
.L_43:
        /*0058*/ 	.byte	0x04, 0x17
        /*005a*/ 	.short	(.L_45 - .L_44)
.L_44:
        /*005c*/ 	.word	0x00000000
        /*0060*/ 	.short	0x0000
        /*0062*/ 	.short	0x0000
        /*0064*/ 	.byte	0x00, 0xf5, 0x21, 0x00


	//----- nvinfo : EIATTR_SPARSE_MMA_MASK
	.align		4
.L_45:
        /*0068*/ 	.byte	0x03, 0x50
        /*006a*/ 	.short	0x0000


	//----- nvinfo : EIATTR_MAXREG_COUNT
	.align		4
        /*006c*/ 	.byte	0x03, 0x1b
        /*006e*/ 	.short	0x00ff


	//----- nvinfo : EIATTR_MERCURY_ISA_VERSION
	.align		4
        /*0070*/ 	.byte	0x03, 0x5f
        /*0072*/ 	.short	0x0101


	//----- nvinfo : EIATTR_VRC_CTA_INIT_COUNT
	.align		4
        /*0074*/ 	.byte	0x02, 0x4a
	.zero		1
	.zero		1


	//----- nvinfo : EIATTR_EXIT_INSTR_OFFSETS
	.align		4
        /*0078*/ 	.byte	0x04, 0x1c
        /*007a*/ 	.short	(.L_47 - .L_46)


	//   ....[0]....
.L_46:
        /*007c*/ 	.word	0x000000c0


	//   ....[1]....
        /*0080*/ 	.word	0x000008e0


	//----- nvinfo : EIATTR_CBANK_PARAM_SIZE
	.align		4
.L_47:
        /*0084*/ 	.byte	0x03, 0x19
        /*0086*/ 	.short	0x0024


	//----- nvinfo : EIATTR_PARAM_CBANK
	.align		4
        /*0088*/ 	.byte	0x04, 0x0a
        /*008a*/ 	.short	(.L_49 - .L_48)
	.align		4
.L_48:
        /*008c*/ 	.word	index@(.nv.constant0._Z12matmul_naivePKfS0_Pfiii)
        /*0090*/ 	.short	0x0380
        /*0092*/ 	.short	0x0024


	//----- nvinfo : EIATTR_SW_WAR
	.align		4
.L_49:
        /*0094*/ 	.byte	0x04, 0x36
        /*0096*/ 	.short	(.L_51 - .L_50)
.L_50:
        /*0098*/ 	.word	0x00000008
.L_51:


//--------------------- .nv.callgraph             --------------------------
	.section	.nv.callgraph,"",@"SHT_CUDA_CALLGRAPH"
	.align	4
	.sectionentsize	8
	.align		4
        /*0000*/ 	.word	0x00000000
	.align		4
        /*0004*/ 	.word	0xffffffff
	.align		4
        /*0008*/ 	.word	0x00000000
	.align		4
        /*000c*/ 	.word	0xfffffffe
	.align		4
        /*0010*/ 	.word	0x00000000
	.align		4
        /*0014*/ 	.word	0xfffffffd
	.align		4
        /*0018*/ 	.word	0x00000000
	.align		4
        /*001c*/ 	.word	0xfffffffc


//--------------------- .text._Z12matmul_tiledPKfS0_Pfiii --------------------------
	.section	.text._Z12matmul_tiledPKfS0_Pfiii,"ax",@progbits
	.align	128
        .global         _Z12matmul_tiledPKfS0_Pfiii
        .type           _Z12matmul_tiledPKfS0_Pfiii,@function
        .size           _Z12matmul_tiledPKfS0_Pfiii,(.L_x_9 - _Z12matmul_tiledPKfS0_Pfiii)
        .other          _Z12matmul_tiledPKfS0_Pfiii,@"STO_CUDA_ENTRY STV_DEFAULT"
_Z12matmul_tiledPKfS0_Pfiii:
.text._Z12matmul_tiledPKfS0_Pfiii:
[----:B------:R-:W-:Y:S01]  /*0000*/  LDC R1, c[0x0][0x37c] ;  /* 0x0000df00ff017b82 */ /* 0x000fe20000000800 */
[----:B------:R-:W0:Y:S01]  /*0010*/  S2R R3, SR_CTAID.Y ;  /* 0x0000000000037919 */ /* 0x000e220000002600 */
[----:B------:R-:W1:Y:S01]  /*0020*/  LDCU UR7, c[0x0][0x3a0] ;  /* 0x00007400ff0777ac */ /* 0x000e620008000800 */
[----:B------:R-:W-:Y:S01]  /*0030*/  HFMA2 R23, -RZ, RZ, 0, 0 ;  /* 0x00000000ff177431 */ /* 0x000fe200000001ff */
[----:B------:R-:W0:Y:S01]  /*0040*/  S2R R14, SR_TID.Y ;  /* 0x00000000000e7919 */ /* 0x000e220000002200 */
[----:B------:R-:W2:Y:S01]  /*0050*/  LDCU.64 UR8, c[0x0][0x358] ;  /* 0x00006b00ff0877ac */ /* 0x000ea20008000a00 */
[----:B------:R-:W3:Y:S01]  /*0060*/  S2R R6, SR_CTAID.X ;  /* 0x0000000000067919 */ /* 0x000ee20000002500 */
[----:B------:R-:W3:Y:S01]  /*0070*/  S2R R13, SR_TID.X ;  /* 0x00000000000d7919 */ /* 0x000ee20000002100 */
[----:B-1----:R-:W-:Y:S01]  /*0080*/  UISETP.GE.AND UP0, UPT, UR7, 0x1, UPT ;  /* 0x000000010700788c */ /* 0x002fe2000bf06270 */
[----:B0-----:R-:W-:Y:S02]  /*0090*/  LEA R0, R3, R14, 0x4 ;  /* 0x0000000e03007211 */ /* 0x001fe400078e20ff */
[----:B---3--:R-:W-:-:S06]  /*00a0*/  LEA R3, R6, R13, 0x4 ;  /* 0x0000000d06037211 */ /* 0x008fcc00078e20ff */
[----:B--2---:R-:W-:Y:S05]  /*00b0*/  BRA.U !UP0, `(.L_x_0) ;  /* 0x0000000d08247547 */ /* 0x004fea000b800000 */
[----:B------:R-:W0:Y:S01]  /*00c0*/  S2UR UR6, SR_CgaCtaId ;  /* 0x00000000000679c3 */ /* 0x000e220000008800 */
[----:B------:R-:W-:Y:S01]  /*00d0*/  UMOV UR4, 0x400 ;  /* 0x0000040000047882 */ /* 0x000fe20000000000 */
[----:B------:R-:W-:Y:S01]  /*00e0*/  UISETP.GE.U32.AND UP0, UPT, UR7, 0x11, UPT ;  /* 0x000000110700788c */ /* 0x000fe2000bf06070 */
[----:B------:R-:W-:Y:S01]  /*00f0*/  MOV R23, RZ ;  /* 0x000000ff00177202 */ /* 0x000fe20000000f00 */
[----:B------:R-:W-:Y:S02]  /*0100*/  UIADD3 UR5, UPT, UPT, UR4, 0x400, URZ ;  /* 0x0000040004057890 */ /* 0x000fe4000fffe0ff */
[----:B0-----:R-:W-:Y:S02]  /*0110*/  ULEA UR4, UR6, UR4, 0x18 ;  /* 0x0000000406047291 */ /* 0x001fe4000f8ec0ff */
[----:B------:R-:W-:Y:S02]  /*0120*/  ULEA UR5, UR6, UR5, 0x18 ;  /* 0x0000000506057291 */ /* 0x000fe4000f8ec0ff */
[----:B------:R-:W-:-:S02]  /*0130*/  UIADD3 UR6, UPT, UPT, UR7, 0xf, URZ ;  /* 0x0000000f07067890 */ /* 0x000fc4000fffe0ff */
[C---:B------:R-:W-:Y:S01]  /*0140*/  LEA R2, R14.reuse, UR4, 0x6 ;  /* 0x000000040e027c11 */ /* 0x040fe2000f8e30ff */
[----:B------:R-:W-:Y:S01]  /*0150*/  UMOV UR4, URZ ;  /* 0x000000ff00047c82 */ /* 0x000fe20008000000 */
[C---:B------:R-:W-:Y:S02]  /*0160*/  LEA R16, R13.reuse, UR5, 0x2 ;  /* 0x000000050d107c11 */ /* 0x040fe4000f8e10ff */
[----:B------:R-:W-:Y:S02]  /*0170*/  LEA R22, R13, R2, 0x2 ;  /* 0x000000020d167211 */ /* 0x000fe400078e10ff */
[----:B------:R-:W-:Y:S01]  /*0180*/  LEA R20, R14, R16, 0x6 ;  /* 0x000000100e147211 */ /* 0x000fe200078e30ff */
[----:B------:R-:W-:Y:S06]  /*0190*/  BRA.U !UP0, `(.L_x_1) ;  /* 0x0000000508fc7547 */ /* 0x000fec000b800000 */
[----:B------:R-:W0:Y:S01]  /*01a0*/  LDCU.64 UR10, c[0x0][0x398] ;  /* 0x00007300ff0a77ac */ /* 0x000e220008000a00 */
[----:B------:R-:W1:Y:S01]  /*01b0*/  LDC R12, c[0x0][0x39c] ;  /* 0x0000e700ff0c7b82 */ /* 0x000e620000000800 */
[----:B------:R-:W-:Y:S01]  /*01c0*/  IADD3 R4, PT, PT, R14, 0x10, RZ ;  /* 0x000000100e047810 */ /* 0x000fe20007ffe0ff */
[----:B------:R-:W-:Y:S01]  /*01d0*/  IMAD R18, R0, UR7, R13 ;  /* 0x0000000700127c24 */ /* 0x000fe2000f8e020d */
[----:B------:R-:W-:Y:S01]  /*01e0*/  USHF.R.U32.HI UR4, URZ, 0x4, UR6 ;  /* 0x00000004ff047899 */ /* 0x000fe20008011606 */
[----:B------:R-:W-:Y:S01]  /*01f0*/  MOV R23, RZ ;  /* 0x000000ff00177202 */ /* 0x000fe20000000f00 */
[----:B------:R-:W2:Y:S01]  /*0200*/  LDCU UR5, c[0x0][0x3a0] ;  /* 0x00007400ff0577ac */ /* 0x000ea20008000800 */
[----:B------:R-:W-:Y:S02]  /*0210*/  MOV R17, R13 ;  /* 0x0000000d00117202 */ /* 0x000fe40000000f00 */
[----:B------:R-:W3:Y:S01]  /*0220*/  LDC.64 R24, c[0x0][0x380] ;  /* 0x0000e000ff187b82 */ /* 0x000ee20000000a00 */
[----:B------:R-:W-:Y:S01]  /*0230*/  ULOP3.LUT UR4, UR4, 0x7fffffe, URZ, 0xc0, !UPT ;  /* 0x07fffffe04047892 */ /* 0x000fe2000f8ec0ff */
[----:B------:R-:W-:-:S03]  /*0240*/  MOV R15, R14 ;  /* 0x0000000e000f7202 */ /* 0x000fc60000000f00 */
[----:B------:R-:W-:Y:S01]  /*0250*/  UIADD3 UR4, UPT, UPT, -UR4, URZ, URZ ;  /* 0x000000ff04047290 */ /* 0x000fe2000fffe1ff */
[--C-:B0-----:R-:W-:Y:S01]  /*0260*/  IMAD R4, R4, UR11, R13.reuse ;  /* 0x0000000b04047c24 */ /* 0x101fe2000f8e020d */
[----:B------:R-:W-:Y:S01]  /*0270*/  ISETP.GE.AND P1, PT, R0, UR10, PT ;  /* 0x0000000a00007c0c */ /* 0x000fe2000bf26270 */
[----:B------:R-:W-:-:S03]  /*0280*/  IMAD R19, R14, UR11, R13 ;  /* 0x0000000b0e137c24 */ /* 0x000fc6000f8e020d */
[C---:B------:R-:W-:Y:S02]  /*0290*/  LEA R21, R6.reuse, R4, 0x4 ;  /* 0x0000000406157211 */ /* 0x040fe400078e20ff */
[----:B--2---:R-:W-:-:S07]  /*02a0*/  LEA R19, R6, R19, 0x4 ;  /* 0x0000001306137211 */ /* 0x004fce00078e20ff */
.L_x_2:
[----:B-1----:R-:W-:Y:S01]  /*02b0*/  ISETP.GE.AND P0, PT, R3, R12, PT ;  /* 0x0000000c0300720c */ /* 0x002fe20003f06270 */
[----:B------:R-:W-:Y:S01]  /*02c0*/  UMOV UR7, UR5 ;  /* 0x0000000500077c82 */ /* 0x000fe20008000000 */
[----:B------:R-:W-:Y:S01]  /*02d0*/  HFMA2 R6, -RZ, RZ, 0, 0 ;  /* 0x00000000ff067431 */ /* 0x000fe200000001ff */
[----:B------:R-:W-:Y:S01]  /*02e0*/  ISETP.GE.OR P2, PT, R17, UR7, P1 ;  /* 0x0000000711007c0c */ /* 0x000fe20008f46670 */
[----:B---3--:R-:W-:Y:S01]  /*02f0*/  IMAD.WIDE R26, R18, 0x4, R24 ;  /* 0x00000004121a7825 */ /* 0x008fe200078e0218 */
[----:B------:R-:W-:Y:S02]  /*0300*/  ISETP.GE.OR P3, PT, R15, UR7, P0 ;  /* 0x000000070f007c0c */ /* 0x000fe40008766670 */
[----:B------:R-:W-:-:S09]  /*0310*/  MOV R29, RZ ;  /* 0x000000ff001d7202 */ /* 0x000fd20000000f00 */
[----:B------:R-:W2:Y:S02]  /*0320*/  @!P2 LDG.E R29, desc[UR8][R26.64] ;  /* 0x000000081a1da981 */ /* 0x000ea4000c1e1900 */
[----:B------:R-:W0:Y:S02]  /*0330*/  @!P3 LDC.64 R4, c[0x0][0x388] ;  /* 0x0000e200ff04bb82 */ /* 0x000e240000000a00 */
[----:B0-----:R-:W-:-:S05]  /*0340*/  @!P3 IMAD.WIDE R4, R19, 0x4, R4 ;  /* 0x000000041304b825 */ /* 0x001fca00078e0204 */
[----:B------:R-:W3:Y:S04]  /*0350*/  @!P3 LDG.E R6, desc[UR8][R4.64] ;  /* 0x000000080406b981 */ /* 0x000ee8000c1e1900 */
[----:B--2---:R-:W-:Y:S04]  /*0360*/  STS [R22], R29 ;  /* 0x0000001d16007388 */ /* 0x004fe80000000800 */
[----:B---3--:R-:W-:Y:S01]  /*0370*/  STS [R20], R6 ;  /* 0x0000000614007388 */ /* 0x008fe20000000800 */
[----:B------:R-:W-:Y:S06]  /*0380*/  BAR.SYNC.DEFER_BLOCKING 0x0 ;  /* 0x0000000000007b1d */ /* 0x000fec0000010000 */
[----:B------:R-:W-:Y:S04]  /*0390*/  LDS R28, [R16] ;  /* 0x00000000101c7984 */ /* 0x000fe80000000800 */
[----:B------:R-:W0:Y:S04]  /*03a0*/  LDS.128 R8, [R2] ;  /* 0x0000000002087984 */ /* 0x000e280000000c00 */
[----:B------:R-:W1:Y:S04]  /*03b0*/  LDS R5, [R16+0x40] ;  /* 0x0000400010057984 */ /* 0x000e680000000800 */
[----:B------:R-:W2:Y:S04]  /*03c0*/  LDS R7, [R16+0x80] ;  /* 0x0000800010077984 */ /* 0x000ea80000000800 */
[----:B------:R-:W-:Y:S01]  /*03d0*/  LDS R29, [R16+0x140] ;  /* 0x00014000101d7984 */ /* 0x000fe20000000800 */
[----:B0-----:R-:W-:-:S03]  /*03e0*/  FFMA R28, R8, R28, R23 ;  /* 0x0000001c081c7223 */ /* 0x001fc60000000017 */
[----:B------:R-:W0:Y:S01]  /*03f0*/  LDS R8, [R16+0xc0] ;  /* 0x0000c00010087984 */ /* 0x000e220000000800 */
[----:B-1----:R-:W-:-:S03]  /*0400*/  FFMA R28, R5, R9, R28 ;  /* 0x00000009051c7223 */ /* 0x002fc6000000001c */
[----:B------:R-:W-:Y:S01]  /*0410*/  LDS R9, [R16+0x100] ;  /* 0x0001000010097984 */ /* 0x000fe20000000800 */
[----:B--2---:R-:W-:-:S03]  /*0420*/  FFMA R23, R7, R10, R28 ;  /* 0x0000000a07177223 */ /* 0x004fc6000000001c */
[----:B------:R-:W1:Y:S01]  /*0430*/  LDS.128 R4, [R2+0x10] ;  /* 0x0000100002047984 */ /* 0x000e620000000c00 */
[----:B0-----:R-:W-:-:S03]  /*0440*/  FFMA R23, R8, R11, R23 ;  /* 0x0000000b08177223 */ /* 0x001fc60000000017 */
[----:B------:R-:W0:Y:S01]  /*0450*/  LDS R11, [R16+0x180] ;  /* 0x00018000100b7984 */ /* 0x000e220000000800 */
[----:B-1----:R-:W-:-:S03]  /*0460*/  FFMA R8, R4, R9, R23 ;  /* 0x0000000904087223 */ /* 0x002fc60000000017 */
[----:B------:R-:W1:Y:S01]  /*0470*/  LDS R4, [R16+0x1c0] ;  /* 0x0001c00010047984 */ /* 0x000e620000000800 */
[----:B------:R-:W-:-:S03]  /*0480*/  FFMA R8, R29, R5, R8 ;  /* 0x000000051d087223 */ /* 0x000fc60000000008 */
[----:B------:R-:W-:Y:S04]  /*0490*/  LDS R5, [R16+0x200] ;  /* 0x0002000010057984 */ /* 0x000fe80000000800 */
[----:B------:R-:W-:Y:S01]  /*04a0*/  LDS R29, [R16+0x240] ;  /* 0x00024000101d7984 */ /* 0x000fe20000000800 */
[----:B0-----:R-:W-:-:S03]  /*04b0*/  FFMA R23, R11, R6, R8 ;  /* 0x000000060b177223 */ /* 0x001fc60000000008 */
[----:B------:R-:W0:Y:S01]  /*04c0*/  LDS.128 R8, [R2+0x20] ;  /* 0x0000200002087984 */ /* 0x000e220000000c00 */
[----:B-1----:R-:W-:-:S03]  /*04d0*/  FFMA R23, R4, R7, R23 ;  /* 0x0000000704177223 */ /* 0x002fc60000000017 */
[----:B------:R-:W1:Y:S01]  /*04e0*/  LDS R7, [R16+0x280] ;  /* 0x0002800010077984 */ /* 0x000e620000000800 */
[----:B0-----:R-:W-:-:S03]  /*04f0*/  FFMA R4, R8, R5, R23 ;  /* 0x0000000508047223 */ /* 0x001fc60000000017 */
[----:B------:R-:W0:Y:S01]  /*0500*/  LDS R8, [R16+0x2c0] ;  /* 0x0002c00010087984 */ /* 0x000e220000000800 */
[----:B------:R-:W-:-:S03]  /*0510*/  FFMA R4, R29, R9, R4 ;  /* 0x000000091d047223 */ /* 0x000fc60000000004 */
[----:B------:R-:W-:Y:S01]  /*0520*/  LDS R9, [R16+0x300] ;  /* 0x0003000010097984 */ /* 0x000fe20000000800 */
[----:B-1----:R-:W-:-:S03]  /*0530*/  FFMA R23, R7, R10, R4 ;  /* 0x0000000a07177223 */ /* 0x002fc60000000004 */
[----:B------:R-:W1:Y:S01]  /*0540*/  LDS.128 R4, [R2+0x30] ;  /* 0x0000300002047984 */ /* 0x000e620000000c00 */
[----:B------:R-:W-:Y:S02]  /*0550*/  HFMA2 R29, -RZ, RZ, 0, 0 ;  /* 0x00000000ff1d7431 */ /* 0x000fe400000001ff */
[----:B0-----:R-:W-:Y:S02]  /*0560*/  FFMA R11, R8, R11, R23 ;  /* 0x0000000b080b7223 */ /* 0x001fe40000000017 */
[----:B------:R-:W0:Y:S02]  /*0570*/  LDS R23, [R16+0x340] ;  /* 0x0003400010177984 */ /* 0x000e240000000800 */
[----:B-1----:R-:W-:Y:S02]  /*0580*/  FFMA R10, R4, R9, R11 ;  /* 0x00000009040a7223 */ /* 0x002fe4000000000b */
[----:B------:R-:W1:Y:S04]  /*0590*/  LDS R11, [R16+0x380] ;  /* 0x00038000100b7984 */ /* 0x000e680000000800 */
[----:B------:R-:W2:Y:S01]  /*05a0*/  LDS R4, [R16+0x3c0] ;  /* 0x0003c00010047984 */ /* 0x000ea20000000800 */
[----:B------:R-:W-:Y:S01]  /*05b0*/  IADD3 R8, PT, PT, R17, 0x10, RZ ;  /* 0x0000001011087810 */ /* 0x000fe20007ffe0ff */
[----:B------:R-:W-:Y:S03]  /*05c0*/  BAR.SYNC.DEFER_BLOCKING 0x0 ;  /* 0x0000000000007b1d */ /* 0x000fe60000010000 */
[----:B------:R-:W-:-:S13]  /*05d0*/  ISETP.GE.OR P2, PT, R8, UR7, P1 ;  /* 0x0000000708007c0c */ /* 0x000fda0008f46670 */
[----:B------:R-:W3:Y:S01]  /*05e0*/  @!P2 LDG.E R29, desc[UR8][R26.64+0x40] ;  /* 0x000040081a1da981 */ /* 0x000ee2000c1e1900 */
[----:B------:R-:W-:-:S04]  /*05f0*/  IADD3 R8, PT, PT, R15, 0x10, RZ ;  /* 0x000000100f087810 */ /* 0x000fc80007ffe0ff */
[----:B------:R-:W-:-:S13]  /*0600*/  ISETP.GE.OR P0, PT, R8, UR7, P0 ;  /* 0x0000000708007c0c */ /* 0x000fda0008706670 */
[----:B------:R-:W4:Y:S01]  /*0610*/  @!P0 LDC.64 R8, c[0x0][0x388] ;  /* 0x0000e200ff088b82 */ /* 0x000f220000000a00 */
[----:B---3--:R4:W-:Y:S02]  /*0620*/  STS [R22], R29 ;  /* 0x0000001d16007388 */ /* 0x0089e40000000800 */
[----:B----4-:R-:W-:Y:S01]  /*0630*/  @!P0 IMAD.WIDE R28, R21, 0x4, R8 ;  /* 0x00000004151c8825 */ /* 0x010fe200078e0208 */
[----:B------:R-:W-:-:S06]  /*0640*/  MOV R9, RZ ;  /* 0x000000ff00097202 */ /* 0x000fcc0000000f00 */
[----:B------:R-:W3:Y:S01]  /*0650*/  @!P0 LDG.E R9, desc[UR8][R28.64] ;  /* 0x000000081c098981 */ /* 0x000ee2000c1e1900 */
[----:B0-----:R-:W-:-:S04]  /*0660*/  FFMA R10, R23, R5, R10 ;  /* 0x00000005170a7223 */ /* 0x001fc8000000000a */
[----:B-1----:R-:W-:-:S04]  /*0670*/  FFMA R27, R11, R6, R10 ;  /* 0x000000060b1b7223 */ /* 0x002fc8000000000a */
[----:B--2---:R-:W-:Y:S01]  /*0680*/  FFMA R7, R4, R7, R27 ;  /* 0x0000000704077223 */ /* 0x004fe2000000001b */
[----:B------:R-:W-:-:S04]  /*0690*/  UIADD3 UR4, UPT, UPT, UR4, 0x2, URZ ;  /* 0x0000000204047890 */ /* 0x000fc8000fffe0ff */
[----:B------:R-:W-:Y:S01]  /*06a0*/  UISETP.NE.AND UP0, UPT, UR4, URZ, UPT ;  /* 0x000000ff0400728c */ /* 0x000fe2000bf05270 */
[----:B------:R-:W-:Y:S02]  /*06b0*/  IADD3 R18, PT, PT, R18, 0x20, RZ ;  /* 0x0000002012127810 */ /* 0x000fe40007ffe0ff */
[----:B------:R-:W-:Y:S02]  /*06c0*/  IADD3 R15, PT, PT, R15, 0x20, RZ ;  /* 0x000000200f0f7810 */ /* 0x000fe40007ffe0ff */
[----:B------:R-:W-:Y:S02]  /*06d0*/  IADD3 R17, PT, PT, R17, 0x20, RZ ;  /* 0x0000002011117810 */ /* 0x000fe40007ffe0ff */
[C---:B------:R-:W-:Y:S02]  /*06e0*/  LEA R19, R12.reuse, R19, 0x5 ;  /* 0x000000130c137211 */ /* 0x040fe400078e28ff */
[----:B------:R-:W-:Y:S01]  /*06f0*/  LEA R21, R12, R21, 0x5 ;  /* 0x000000150c157211 */ /* 0x000fe200078e28ff */
[----:B---3--:R-:W-:Y:S01]  /*0700*/  STS [R20], R9 ;  /* 0x0000000914007388 */ /* 0x008fe20000000800 */
[----:B------:R-:W-:Y:S06]  /*0710*/  BAR.SYNC.DEFER_BLOCKING 0x0 ;  /* 0x0000000000007b1d */ /* 0x000fec0000010000 */
[----:B------:R-:W-:Y:S04]  /*0720*/  LDS R5, [R16] ;  /* 0x0000000010057984 */ /* 0x000fe80000000800 */
[----:B------:R-:W0:Y:S04]  /*0730*/  LDS.128 R8, [R2] ;  /* 0x0000000002087984 */ /* 0x000e280000000c00 */
[----:B------:R-:W1:Y:S04]  /*0740*/  LDS R6, [R16+0x40] ;  /* 0x0000400010067984 */ /* 0x000e680000000800 */
[----:B------:R-:W2:Y:S04]  /*0750*/  LDS R23, [R16+0x80] ;  /* 0x0000800010177984 */ /* 0x000ea80000000800 */
[----:B------:R-:W3:Y:S04]  /*0760*/  LDS R26, [R16+0xc0] ;  /* 0x0000c000101a7984 */ /* 0x000ee80000000800 */
[----:B------:R-:W-:Y:S01]  /*0770*/  LDS R29, [R16+0x140] ;  /* 0x00014000101d7984 */ /* 0x000fe20000000800 */
[----:B0-----:R-:W-:-:S04]  /*0780*/  FFMA R8, R8, R5, R7 ;  /* 0x0000000508087223 */ /* 0x001fc80000000007 */
[----:B-1----:R-:W-:Y:S02]  /*0790*/  FFMA R6, R6, R9, R8 ;  /* 0x0000000906067223 */ /* 0x002fe40000000008 */
[----:B------:R-:W-:Y:S02]  /*07a0*/  LDS R9, [R16+0x100] ;  /* 0x0001000010097984 */ /* 0x000fe40000000800 */
[----:B--2---:R-:W-:Y:S02]  /*07b0*/  FFMA R27, R23, R10, R6 ;  /* 0x0000000a171b7223 */ /* 0x004fe40000000006 */
[----:B------:R-:W0:Y:S04]  /*07c0*/  LDS.128 R4, [R2+0x10] ;  /* 0x0000100002047984 */ /* 0x000e280000000c00 */
[----:B------:R-:W1:Y:S01]  /*07d0*/  LDS R23, [R16+0x180] ;  /* 0x0001800010177984 */ /* 0x000e620000000800 */
[----:B---3--:R-:W-:-:S03]  /*07e0*/  FFMA R11, R26, R11, R27 ;  /* 0x0000000b1a0b7223 */ /* 0x008fc6000000001b */
[----:B------:R-:W2:Y:S01]  /*07f0*/  LDS R26, [R16+0x1c0] ;  /* 0x0001c000101a7984 */ /* 0x000ea20000000800 */
[----:B0-----:R-:W-:-:S03]  /*0800*/  FFMA R4, R4, R9, R11 ;  /* 0x0000000904047223 */ /* 0x001fc6000000000b */
[----:B------:R-:W-:Y:S01]  /*0810*/  LDS.128 R8, [R2+0x20] ;  /* 0x0000200002087984 */ /* 0x000fe20000000c00 */
[----:B------:R-:W-:-:S03]  /*0820*/  FFMA R4, R29, R5, R4 ;  /* 0x000000051d047223 */ /* 0x000fc60000000004 */
[----:B------:R-:W0:Y:S04]  /*0830*/  LDS R5, [R16+0x200] ;  /* 0x0002000010057984 */ /* 0x000e280000000800 */
[----:B------:R-:W3:Y:S01]  /*0840*/  LDS R29, [R16+0x240] ;  /* 0x00024000101d7984 */ /* 0x000ee20000000800 */
[----:B-1----:R-:W-:-:S03]  /*0850*/  FFMA R27, R23, R6, R4 ;  /* 0x00000006171b7223 */ /* 0x002fc60000000004 */
[----:B------:R-:W1:Y:S01]  /*0860*/  LDS R23, [R16+0x280] ;  /* 0x0002800010177984 */ /* 0x000e620000000800 */
[----:B--2---:R-:W-:-:S03]  /*0870*/  FFMA R7, R26, R7, R27 ;  /* 0x000000071a077223 */ /* 0x004fc6000000001b */
[----:B------:R-:W2:Y:S04]  /*0880*/  LDS R26, [R16+0x2c0] ;  /* 0x0002c000101a7984 */ /* 0x000ea80000000800 */
[----:B------:R-:W-:Y:S01]  /*0890*/  LDS R27, [R16+0x340] ;  /* 0x00034000101b7984 */ /* 0x000fe20000000800 */
[----:B0-----:R-:W-:-:S03]  /*08a0*/  FFMA R8, R8, R5, R7 ;  /* 0x0000000508087223 */ /* 0x001fc60000000007 */
[----:B------:R-:W-:Y:S01]  /*08b0*/  LDS.128 R4, [R2+0x30] ;  /* 0x0000300002047984 */ /* 0x000fe20000000c00 */
[----:B---3--:R-:W-:-:S03]  /*08c0*/  FFMA R8, R29, R9, R8 ;  /* 0x000000091d087223 */ /* 0x008fc60000000008 */
[----:B------:R-:W0:Y:S01]  /*08d0*/  LDS R9, [R16+0x300] ;  /* 0x0003000010097984 */ /* 0x000e220000000800 */
[----:B-1----:R-:W-:-:S03]  /*08e0*/  FFMA R23, R23, R10, R8 ;  /* 0x0000000a17177223 */ /* 0x002fc60000000008 */
[----:B------:R-:W1:Y:S01]  /*08f0*/  LDS R8, [R16+0x380] ;  /* 0x0003800010087984 */ /* 0x000e620000000800 */
[----:B--2---:R-:W-:-:S03]  /*0900*/  FFMA R11, R26, R11, R23 ;  /* 0x0000000b1a0b7223 */ /* 0x004fc60000000017 */
[----:B------:R-:W2:Y:S01]  /*0910*/  LDS R23, [R16+0x3c0] ;  /* 0x0003c00010177984 */ /* 0x000ea20000000800 */
[----:B0-----:R-:W-:-:S04]  /*0920*/  FFMA R4, R4, R9, R11 ;  /* 0x0000000904047223 */ /* 0x001fc8000000000b */
[----:B------:R-:W-:-:S04]  /*0930*/  FFMA R5, R27, R5, R4 ;  /* 0x000000051b057223 */ /* 0x000fc80000000004 */
[----:B-1----:R-:W-:-:S04]  /*0940*/  FFMA R6, R8, R6, R5 ;  /* 0x0000000608067223 */ /* 0x002fc80000000005 */
[----:B--2---:R-:W-:Y:S01]  /*0950*/  FFMA R23, R23, R7, R6 ;  /* 0x0000000717177223 */ /* 0x004fe20000000006 */
[----:B------:R-:W-:Y:S06]  /*0960*/  BAR.SYNC.DEFER_BLOCKING 0x0 ;  /* 0x0000000000007b1d */ /* 0x000fec0000010000 */
[----:B------:R-:W-:Y:S05]  /*0970*/  BRA.U UP0, `(.L_x_2) ;  /* 0xfffffff9004c7547 */ /* 0x000fea000b83ffff */
[----:B------:R-:W-:-:S12]  /*0980*/  ULOP3.LUT UR4, UR6, 0x7fffffe0, URZ, 0xc0, !UPT ;  /* 0x7fffffe006047892 */ /* 0x000fd8000f8ec0ff */
.L_x_1:
[----:B------:R-:W-:-:S09]  /*0990*/  ULOP3.LUT UP0, URZ, UR6, 0x10, URZ, 0xc0, !UPT ;  /* 0x0000001006ff7892 */ /* 0x000fd2000f80c0ff */
[----:B------:R-:W-:Y:S05]  /*09a0*/  BRA.U !UP0, `(.L_x_0) ;  /* 0x0000000108e87547 */ /* 0x000fea000b800000 */
[----:B------:R-:W0:Y:S01]  /*09b0*/  LDCU UR5, c[0x0][0x398] ;  /* 0x00007300ff0577ac */ /* 0x000e220008000800 */
[----:B------:R-:W-:Y:S01]  /*09c0*/  IADD3 R7, PT, PT, R13, UR4, RZ ;  /* 0x000000040d077c10 */ /* 0x000fe2000fffe0ff */
[----:B------:R-:W-:Y:S01]  /*09d0*/  HFMA2 R15, -RZ, RZ, 0, 0 ;  /* 0x00000000ff0f7431 */ /* 0x000fe200000001ff */
[----:B------:R-:W-:Y:S01]  /*09e0*/  IADD3 R14, PT, PT, R14, UR4, RZ ;  /* 0x000000040e0e7c10 */ /* 0x000fe2000fffe0ff */
[----:B------:R-:W1:Y:S01]  /*09f0*/  LDCU UR6, c[0x0][0x39c] ;  /* 0x00007380ff0677ac */ /* 0x000e620008000800 */
[----:B------:R-:W-:Y:S02]  /*0a00*/  ISETP.GE.AND P0, PT, R7, UR7, PT ;  /* 0x0000000707007c0c */ /* 0x000fe4000bf06270 */
[----:B------:R-:W-:Y:S02]  /*0a10*/  ISETP.GE.AND P1, PT, R14, UR7, PT ;  /* 0x000000070e007c0c */ /* 0x000fe4000bf26270 */
[----:B------:R-:W-:Y:S02]  /*0a20*/  MOV R25, RZ ;  /* 0x000000ff00197202 */ /* 0x000fe40000000f00 */
[----:B0-----:R-:W-:-:S02]  /*0a30*/  ISETP.GE.OR P0, PT, R0, UR5, P0 ;  /* 0x0000000500007c0c */ /* 0x001fc40008706670 */
[----:B-1----:R-:W-:-:S11]  /*0a40*/  ISETP.GE.OR P1, PT, R3, UR6, P1 ;  /* 0x0000000603007c0c */ /* 0x002fd60008f26670 */
[----:B------:R-:W0:Y:S01]  /*0a50*/  @!P0 LDC.64 R8, c[0x0][0x380] ;  /* 0x0000e000ff088b82 */ /* 0x000e220000000a00 */
[----:B------:R-:W-:Y:S02]  /*0a60*/  @!P0 IMAD R7, R0, UR7, R7 ;  /* 0x0000000700078c24 */ /* 0x000fe4000f8e0207 */
[----:B------:R-:W-:-:S05]  /*0a70*/  @!P1 IMAD R13, R14, UR6, R3 ;  /* 0x000000060e0d9c24 */ /* 0x000fca000f8e0203 */
[----:B------:R-:W1:Y:S01]  /*0a80*/  @!P1 LDC.64 R4, c[0x0][0x388] ;  /* 0x0000e200ff049b82 */ /* 0x000e620000000a00 */
[----:B0-----:R-:W-:-:S05]  /*0a90*/  @!P0 IMAD.WIDE R8, R7, 0x4, R8 ;  /* 0x0000000407088825 */ /* 0x001fca00078e0208 */
[----:B------:R-:W2:Y:S01]  /*0aa0*/  @!P0 LDG.E R15, desc[UR8][R8.64] ;  /* 0x00000008080f8981 */ /* 0x000ea2000c1e1900 */
[----:B-1----:R-:W-:-:S05]  /*0ab0*/  @!P1 IMAD.WIDE R12, R13, 0x4, R4 ;  /* 0x000000040d0c9825 */ /* 0x002fca00078e0204 */
        /* <DEDUP_REMOVED lines=8> */
[----:B------:R-:W3:Y:S04]  /*0b40*/  LDS R26, [R16+0xc0] ;  /* 0x0000c000101a7984 */ /* 0x000ee80000000800 */
[----:B------:R-:W-:Y:S04]  /*0b50*/  LDS R17, [R16+0x100] ;  /* 0x0001000010117984 */ /* 0x000fe80000000800 */
[----:B------:R-:W4:Y:S04]  /*0b60*/  LDS.128 R8, [R2+0x10] ;  /* 0x0000100002087984 */ /* 0x000f280000000c00 */
[----:B------:R-:W5:Y:S04]  /*0b70*/  LDS R18, [R16+0x140] ;  /* 0x0001400010127984 */ /* 0x000f680000000800 */
[----:B------:R-:W5:Y:S04]  /*0b80*/  LDS R19, [R16+0x180] ;  /* 0x0001800010137984 */ /* 0x000f680000000800 */
[----:B------:R-:W5:Y:S04]  /*0b90*/  LDS R24, [R16+0x1c0] ;  /* 0x0001c00010187984 */ /* 0x000f680000000800 */
[----:B------:R-:W-:Y:S01]  /*0ba0*/  LDS R25, [R16+0x200] ;  /* 0x0002000010197984 */ /* 0x000fe20000000800 */
[----:B0-----:R-:W-:-:S03]  /*0bb0*/  FFMA R20, R4, R14, R23 ;  /* 0x0000000e04147223 */ /* 0x001fc60000000017 */
[----:B------:R-:W0:Y:S01]  /*0bc0*/  LDS.128 R12, [R2+0x20] ;  /* 0x00002000020c7984 */ /* 0x000e220000000c00 */
[----:B-1----:R-:W-:-:S03]  /*0bd0*/  FFMA R20, R27, R5, R20 ;  /* 0x000000051b147223 */ /* 0x002fc60000000014 */
[----:B------:R-:W1:Y:S01]  /*0be0*/  LDS R4, [R16+0x240] ;  /* 0x0002400010047984 */ /* 0x000e620000000800 */
[----:B--2---:R-:W-:-:S03]  /*0bf0*/  FFMA R21, R21, R6, R20 ;  /* 0x0000000615157223 */ /* 0x004fc60000000014 */
[----:B------:R-:W2:Y:S04]  /*0c00*/  LDS R5, [R16+0x280] ;  /* 0x0002800010057984 */ /* 0x000ea80000000800 */
[----:B------:R-:W2:Y:S01]  /*0c10*/  LDS R6, [R16+0x2c0] ;  /* 0x0002c00010067984 */ /* 0x000ea20000000800 */
[----:B---3--:R-:W-:-:S03]  /*0c20*/  FFMA R27, R26, R7, R21 ;  /* 0x000000071a1b7223 */ /* 0x008fc60000000015 */
[----:B------:R-:W-:Y:S04]  /*0c30*/  LDS R7, [R16+0x300] ;  /* 0x0003000010077984 */ /* 0x000fe80000000800 */
[----:B------:R-:W3:Y:S01]  /*0c40*/  LDS.128 R20, [R2+0x30] ;  /* 0x0000300002147984 */ /* 0x000ee20000000c00 */
[----:B----4-:R-:W-:-:S03]  /*0c50*/  FFMA R27, R8, R17, R27 ;  /* 0x00000011081b7223 */ /* 0x010fc6000000001b */
[----:B------:R-:W4:Y:S04]  /*0c60*/  LDS R26, [R16+0x340] ;  /* 0x00034000101a7984 */ /* 0x000f280000000800 */
[----:B------:R-:W4:Y:S01]  /*0c70*/  LDS R17, [R16+0x380] ;  /* 0x0003800010117984 */ /* 0x000f220000000800 */
[----:B-----5:R-:W-:-:S03]  /*0c80*/  FFMA R18, R18, R9, R27 ;  /* 0x0000000912127223 */ /* 0x020fc6000000001b */
[----:B------:R-:W5:Y:S01]  /*0c90*/  LDS R8, [R16+0x3c0] ;  /* 0x0003c00010087984 */ /* 0x000f620000000800 */
[----:B------:R-:W-:-:S04]  /*0ca0*/  FFMA R19, R19, R10, R18 ;  /* 0x0000000a13137223 */ /* 0x000fc80000000012 */
[----:B------:R-:W-:-:S04]  /*0cb0*/  FFMA R11, R24, R11, R19 ;  /* 0x0000000b180b7223 */ /* 0x000fc80000000013 */
[----:B0-----:R-:W-:-:S04]  /*0cc0*/  FFMA R11, R12, R25, R11 ;  /* 0x000000190c0b7223 */ /* 0x001fc8000000000b */
[----:B-1----:R-:W-:-:S04]  /*0cd0*/  FFMA R4, R4, R13, R11 ;  /* 0x0000000d04047223 */ /* 0x002fc8000000000b */
[----:B--2---:R-:W-:-:S04]  /*0ce0*/  FFMA R5, R5, R14, R4 ;  /* 0x0000000e05057223 */ /* 0x004fc80000000004 */
[----:B------:R-:W-:-:S04]  /*0cf0*/  FFMA R5, R6, R15, R5 ;  /* 0x0000000f06057223 */ /* 0x000fc80000000005 */
[----:B---3--:R-:W-:-:S04]  /*0d00*/  FFMA R5, R20, R7, R5 ;  /* 0x0000000714057223 */ /* 0x008fc80000000005 */
[----:B----4-:R-:W-:-:S04]  /*0d10*/  FFMA R26, R26, R21, R5 ;  /* 0x000000151a1a7223 */ /* 0x010fc80000000005 */
[----:B------:R-:W-:-:S04]  /*0d20*/  FFMA R17, R17, R22, R26 ;  /* 0x0000001611117223 */ /* 0x000fc8000000001a */
[----:B-----5:R-:W-:Y:S01]  /*0d30*/  FFMA R23, R8, R23, R17 ;  /* 0x0000001708177223 */ /* 0x020fe20000000011 */
[----:B------:R-:W-:Y:S06]  /*0d40*/  BAR.SYNC.DEFER_BLOCKING 0x0 ;  /* 0x0000000000007b1d */ /* 0x000fec0000010000 */
.L_x_0:
[----:B------:R-:W0:Y:S02]  /*0d50*/  LDCU.64 UR4, c[0x0][0x398] ;  /* 0x00007300ff0477ac */ /* 0x000e240008000a00 */
[----:B0-----:R-:W-:-:S04]  /*0d60*/  ISETP.GE.AND P0, PT, R3, UR5, PT ;  /* 0x0000000503007c0c */ /* 0x001fc8000bf06270 */
[----:B------:R-:W-:-:S13]  /*0d70*/  ISETP.GE.OR P0, PT, R0, UR4, P0 ;  /* 0x0000000400007c0c */ /* 0x000fda0008706670 */
[----:B------:R-:W-:Y:S05]  /*0d80*/  @P0 EXIT ;  /* 0x000000000000094d */ /* 0x000fea0003800000 */
[----:B------:R-:W0:Y:S01]  /*0d90*/  LDC.64 R4, c[0x0][0x390] ;  /* 0x0000e400ff047b82 */ /* 0x000e220000000a00 */
[----:B------:R-:W-:-:S04]  /*0da0*/  IMAD R3, R0, UR5, R3 ;  /* 0x0000000500037c24 */ /* 0x000fc8000f8e0203 */
[----:B0-----:R-:W-:-:S05]  /*0db0*/  IMAD.WIDE R2, R3, 0x4, R4 ;  /* 0x0000000403027825 */ /* 0x001fca00078e0204 */
[----:B------:R-:W-:Y:S01]  /*0dc0*/  STG.E desc[UR8][R2.64], R23 ;  /* 0x0000001702007986 */ /* 0x000fe2000c101908 */
[----:B------:R-:W-:Y:S05]  /*0dd0*/  EXIT ;  /* 0x000000000000794d */ /* 0x000fea0003800000 */
.L_x_3:
[----:B------:R-:W-:-:S00]  /*0de0*/  BRA `(.L_x_3) ;  /* 0xfffffffc00fc7947 */ /* 0x000fc0000383ffff */
[----:B------:R-:W-:-:S00]  /*0df0*/  NOP ;  /* 0x0000000000007918 */ /* 0x000fc00000000000 */
        /* <DEDUP_REMOVED lines=8> */
.L_x_9:


//--------------------- .text._Z12matmul_naivePKfS0_Pfiii --------------------------
	.section	.text._Z12matmul_naivePKfS0_Pfiii,"ax",@progbits
	.align	128
        .global         _Z12matmul_naivePKfS0_Pfiii
        .type           _Z12matmul_naivePKfS0_Pfiii,@function
        .size           _Z12matmul_naivePKfS0_Pfiii,(.L_x_10 - _Z12matmul_naivePKfS0_Pfiii)
        .other          _Z12matmul_naivePKfS0_Pfiii,@"STO_CUDA_ENTRY STV_DEFAULT"
_Z12matmul_naivePKfS0_Pfiii:
.text._Z12matmul_naivePKfS0_Pfiii:
[----:B------:R-:W-:Y:S01]  /*0000*/  LDC R1, c[0x0][0x37c] ;  /* 0x0000df00ff017b82 */ /* 0x000fe20000000800 */
[----:B------:R-:W0:Y:S07]  /*0010*/  S2R R5, SR_TID.X ;  /* 0x0000000000057919 */ /* 0x000e2e0000002100 */
[----:B------:R-:W1:Y:S01]  /*0020*/  LDC R19, c[0x0][0x364] ;  /* 0x0000d900ff137b82 */ /* 0x000e620000000800 */
[----:B------:R-:W1:Y:S07]  /*0030*/  S2R R4, SR_TID.Y ;  /* 0x0000000000047919 */ /* 0x000e6e0000002200 */
[----:B------:R-:W0:Y:S08]  /*0040*/  S2UR UR5, SR_CTAID.X ;  /* 0x00000000000579c3 */ /* 0x000e300000002500 */
[----:B------:R-:W0:Y:S08]  /*0050*/  LDC R0, c[0x0][0x360] ;  /* 0x0000d800ff007b82 */ /* 0x000e300000000800 */
[----:B------:R-:W1:Y:S08]  /*0060*/  S2UR UR4, SR_CTAID.Y ;  /* 0x00000000000479c3 */ /* 0x000e700000002600 */
[----:B------:R-:W2:Y:S01]  /*0070*/  LDC.64 R2, c[0x0][0x398] ;  /* 0x0000e600ff027b82 */ /* 0x000ea20000000a00 */
[----:B0-----:R-:W-:-:S02]  /*0080*/  IMAD R0, R0, UR5, R5 ;  /* 0x0000000500007c24 */ /* 0x001fc4000f8e0205 */
[----:B-1----:R-:W-:-:S03]  /*0090*/  IMAD R19, R19, UR4, R4 ;  /* 0x0000000413137c24 */ /* 0x002fc6000f8e0204 */
[----:B--2---:R-:W-:-:S04]  /*00a0*/  ISETP.GE.AND P0, PT, R0, R3, PT ;  /* 0x000000030000720c */ /* 0x004fc80003f06270 */
[----:B------:R-:W-:-:S13]  /*00b0*/  ISETP.GE.OR P0, PT, R19, R2, P0 ;  /* 0x000000021300720c */ /* 0x000fda0000706670 */
[----:B------:R-:W-:Y:S05]  /*00c0*/  @P0 EXIT ;  /* 0x000000000000094d */ /* 0x000fea0003800000 */
[----:B------:R-:W0:Y:S01]  /*00d0*/  LDC R2, c[0x0][0x3a0] ;  /* 0x0000e800ff027b82 */ /* 0x000e220000000800 */
[----:B------:R-:W1:Y:S01]  /*00e0*/  LDCU.64 UR4, c[0x0][0x358] ;  /* 0x00006b00ff0477ac */ /* 0x000e620008000a00 */
[----:B------:R-:W-:Y:S01]  /*00f0*/  HFMA2 R24, -RZ, RZ, 0, 0 ;  /* 0x00000000ff187431 */ /* 0x000fe200000001ff */
[----:B0-----:R-:W-:-:S13]  /*0100*/  ISETP.GE.AND P0, PT, R2, 0x1, PT ;  /* 0x000000010200780c */ /* 0x001fda0003f06270 */
[----:B-1----:R-:W-:Y:S05]  /*0110*/  @!P0 BRA `(.L_x_4) ;  /* 0x0000000400e08947 */ /* 0x002fea0003800000 */
[C---:B------:R-:W-:Y:S01]  /*0120*/  ISETP.GE.U32.AND P1, PT, R2.reuse, 0x8, PT ;  /* 0x000000080200780c */ /* 0x040fe20003f26070 */
[----:B------:R-:W-:Y:S01]  /*0130*/  IMAD R20, R19, R2, RZ ;  /* 0x0000000213147224 */ /* 0x000fe200078e02ff */
[----:B------:R-:W-:Y:S02]  /*0140*/  LOP3.LUT R27, R2, 0x7, RZ, 0xc0, !PT ;  /* 0x00000007021b7812 */ /* 0x000fe400078ec0ff */
[----:B------:R-:W-:Y:S02]  /*0150*/  MOV R24, RZ ;  /* 0x000000ff00187202 */ /* 0x000fe40000000f00 */
[----:B------:R-:W-:Y:S02]  /*0160*/  ISETP.NE.AND P0, PT, R27, RZ, PT ;  /* 0x000000ff1b00720c */ /* 0x000fe40003f05270 */
[----:B------:R-:W-:-:S05]  /*0170*/  MOV R21, RZ ;  /* 0x000000ff00157202 */ /* 0x000fca0000000f00 */
[----:B------:R-:W-:Y:S06]  /*0180*/  @!P1 BRA `(.L_x_5) ;  /* 0x0000000000c49947 */ /* 0x000fec0003800000 */
[----:B------:R-:W0:Y:S01]  /*0190*/  LDC.64 R4, c[0x0][0x380] ;  /* 0x0000e000ff047b82 */ /* 0x000e220000000a00 */
[----:B------:R-:W-:Y:S02]  /*01a0*/  LOP3.LUT R21, R2, 0x7ffffff8, RZ, 0xc0, !PT ;  /* 0x7ffffff802157812 */ /* 0x000fe400078ec0ff */
[----:B------:R-:W-:Y:S02]  /*01b0*/  MOV R24, RZ ;  /* 0x000000ff00187202 */ /* 0x000fe40000000f00 */
[----:B------:R-:W-:Y:S02]  /*01c0*/  MOV R18, R0 ;  /* 0x0000000000127202 */ /* 0x000fe40000000f00 */
[----:B------:R-:W-:Y:S01]  /*01d0*/  IADD3 R22, PT, PT, -R21, RZ, RZ ;  /* 0x000000ff15167210 */ /* 0x000fe20007ffe1ff */
[----:B0-----:R-:W-:-:S03]  /*01e0*/  IMAD.WIDE.U32 R4, R20, 0x4, R4 ;  /* 0x0000000414047825 */ /* 0x001fc600078e0004 */
[----:B------:R-:W-:-:S04]  /*01f0*/  IADD3 R6, P1, PT, R4, 0x10, RZ ;  /* 0x0000001004067810 */ /* 0x000fc80007f3e0ff */
[----:B------:R-:W-:-:S09]  /*0200*/  IADD3.X R7, PT, PT, RZ, R5, RZ, P1, !PT ;  /* 0x00000005ff077210 */ /* 0x000fd20000ffe4ff */
.L_x_6:
[----:B------:R-:W0:Y:S01]  /*0210*/  LDC.64 R16, c[0x0][0x388] ;  /* 0x0000e200ff107b82 */ /* 0x000e220000000a00 */
[----:B------:R-:W-:Y:S02]  /*0220*/  MOV R4, R6 ;  /* 0x0000000600047202 */ /* 0x000fe40000000f00 */
[----:B------:R-:W-:-:S05]  /*0230*/  MOV R5, R7 ;  /* 0x0000000700057202 */ /* 0x000fca0000000f00 */
[----:B------:R-:W2:Y:S04]  /*0240*/  LDG.E R25, desc[UR4][R4.64+-0x10] ;  /* 0xfffff00404197981 */ /* 0x000ea8000c1e1900 */
[----:B------:R-:W3:Y:S04]  /*0250*/  LDG.E R23, desc[UR4][R4.64+-0xc] ;  /* 0xfffff40404177981 */ /* 0x000ee8000c1e1900 */
[----:B------:R-:W4:Y:S04]  /*0260*/  LDG.E R29, desc[UR4][R4.64+-0x8] ;  /* 0xfffff804041d7981 */ /* 0x000f28000c1e1900 */
[----:B------:R-:W5:Y:S01]  /*0270*/  LDG.E R28, desc[UR4][R4.64+-0x4] ;  /* 0xfffffc04041c7981 */ /* 0x000f62000c1e1900 */
[----:B0-----:R-:W-:-:S05]  /*0280*/  IMAD.WIDE R16, R18, 0x4, R16 ;  /* 0x0000000412107825 */ /* 0x001fca00078e0210 */
[----:B------:R0:W2:Y:S01]  /*0290*/  LDG.E R26, desc[UR4][R16.64] ;  /* 0x00000004101a7981 */ /* 0x0000a2000c1e1900 */
[----:B------:R-:W-:-:S04]  /*02a0*/  IMAD.WIDE R14, R3, 0x4, R16 ;  /* 0x00000004030e7825 */ /* 0x000fc800078e0210 */
[C---:B------:R-:W-:Y:S02]  /*02b0*/  IMAD.WIDE R6, R3.reuse, 0x4, R14 ;  /* 0x0000000403067825 */ /* 0x040fe400078e020e */
[----:B------:R-:W3:Y:S02]  /*02c0*/  LDG.E R14, desc[UR4][R14.64] ;  /* 0x000000040e0e7981 */ /* 0x000ee4000c1e1900 */
[C---:B------:R-:W-:Y:S02]  /*02d0*/  IMAD.WIDE R10, R3.reuse, 0x4, R6 ;  /* 0x00000004030a7825 */ /* 0x040fe400078e0206 */
[----:B------:R-:W4:Y:S02]  /*02e0*/  LDG.E R6, desc[UR4][R6.64] ;  /* 0x0000000406067981 */ /* 0x000f24000c1e1900 */
[C---:B------:R-:W-:Y:S02]  /*02f0*/  IMAD.WIDE R8, R3.reuse, 0x4, R10 ;  /* 0x0000000403087825 */ /* 0x040fe400078e020a */
[----:B------:R-:W5:Y:S02]  /*0300*/  LDG.E R10, desc[UR4][R10.64] ;  /* 0x000000040a0a7981 */ /* 0x000f64000c1e1900 */
[----:B------:R-:W-:-:S02]  /*0310*/  IMAD.WIDE R12, R3, 0x4, R8 ;  /* 0x00000004030c7825 */ /* 0x000fc400078e0208 */
[----:B------:R-:W5:Y:S04]  /*0320*/  LDG.E R7, desc[UR4][R4.64] ;  /* 0x0000000404077981 */ /* 0x000f68000c1e1900 */
[----:B------:R-:W5:Y:S01]  /*0330*/  LDG.E R8, desc[UR4][R8.64] ;  /* 0x0000000408087981 */ /* 0x000f62000c1e1900 */
[----:B0-----:R-:W-:-:S03]  /*0340*/  IMAD.WIDE R16, R3, 0x4, R12 ;  /* 0x0000000403107825 */ /* 0x001fc600078e020c */
[----:B------:R-:W5:Y:S04]  /*0350*/  LDG.E R12, desc[UR4][R12.64] ;  /* 0x000000040c0c7981 */ /* 0x000f68000c1e1900 */
[----:B------:R-:W5:Y:S04]  /*0360*/  LDG.E R15, desc[UR4][R16.64] ;  /* 0x00000004100f7981 */ /* 0x000f68000c1e1900 */
[----:B------:R-:W5:Y:S04]  /*0370*/  LDG.E R9, desc[UR4][R4.64+0x4] ;  /* 0x0000040404097981 */ /* 0x000f68000c1e1900 */
[----:B------:R-:W5:Y:S01]  /*0380*/  LDG.E R11, desc[UR4][R4.64+0xc] ;  /* 0x00000c04040b7981 */ /* 0x000f62000c1e1900 */
[----:B--2---:R-:W-:Y:S01]  /*0390*/  FFMA R26, R25, R26, R24 ;  /* 0x0000001a191a7223 */ /* 0x004fe20000000018 */
[----:B------:R-:W-:-:S02]  /*03a0*/  IMAD.WIDE R24, R3, 0x4, R16 ;  /* 0x0000000403187825 */ /* 0x000fc400078e0210 */
[----:B------:R-:W2:Y:S04]  /*03b0*/  LDG.E R16, desc[UR4][R4.64+0x8] ;  /* 0x0000080404107981 */ /* 0x000ea8000c1e1900 */
[----:B------:R-:W2:Y:S01]  /*03c0*/  LDG.E R24, desc[UR4][R24.64] ;  /* 0x0000000418187981 */ /* 0x000ea2000c1e1900 */
[----:B---3--:R-:W-:Y:S01]  /*03d0*/  FFMA R14, R23, R14, R26 ;  /* 0x0000000e170e7223 */ /* 0x008fe2000000001a */
[----:B------:R-:W-:-:S03]  /*03e0*/  IADD3 R22, PT, PT, R22, 0x8, RZ ;  /* 0x0000000816167810 */ /* 0x000fc60007ffe0ff */
[----:B----4-:R-:W-:Y:S01]  /*03f0*/  FFMA R29, R29, R6, R14 ;  /* 0x000000061d1d7223 */ /* 0x010fe2000000000e */
[----:B------:R-:W-:-:S03]  /*0400*/  ISETP.NE.AND P1, PT, R22, RZ, PT ;  /* 0x000000ff1600720c */ /* 0x000fc60003f25270 */
[----:B-----5:R-:W-:Y:S01]  /*0410*/  FFMA R10, R28, R10, R29 ;  /* 0x0000000a1c0a7223 */ /* 0x020fe2000000001d */
[----:B------:R-:W-:-:S03]  /*0420*/  IADD3 R6, P2, PT, R4, 0x20, RZ ;  /* 0x0000002004067810 */ /* 0x000fc60007f5e0ff */
[----:B------:R-:W-:Y:S01]  /*0430*/  FFMA R8, R7, R8, R10 ;  /* 0x0000000807087223 */ /* 0x000fe2000000000a */
[----:B------:R-:W-:Y:S02]  /*0440*/  IADD3.X R7, PT, PT, RZ, R5, RZ, P2, !PT ;  /* 0x00000005ff077210 */ /* 0x000fe400017fe4ff */
[----:B------:R-:W-:Y:S01]  /*0450*/  LEA R18, R3, R18, 0x3 ;  /* 0x0000001203127211 */ /* 0x000fe200078e18ff */
[----:B------:R-:W-:-:S04]  /*0460*/  FFMA R9, R9, R12, R8 ;  /* 0x0000000c09097223 */ /* 0x000fc80000000008 */
[----:B--2---:R-:W-:-:S04]  /*0470*/  FFMA R16, R16, R15, R9 ;  /* 0x0000000f10107223 */ /* 0x004fc80000000009 */
[----:B------:R-:W-:Y:S01]  /*0480*/  FFMA R24, R11, R24, R16 ;  /* 0x000000180b187223 */ /* 0x000fe20000000010 */
[----:B------:R-:W-:Y:S06]  /*0490*/  @P1 BRA `(.L_x_6) ;  /* 0xfffffffc005c1947 */ /* 0x000fec000383ffff */
.L_x_5:
[----:B------:R-:W-:Y:S05]  /*04a0*/  @!P0 BRA `(.L_x_4) ;  /* 0x0000000000fc8947 */ /* 0x000fea0003800000 */
[----:B------:R-:W-:Y:S02]  /*04b0*/  ISETP.GE.U32.AND P1, PT, R27, 0x4, PT ;  /* 0x000000041b00780c */ /* 0x000fe40003f26070 */
[----:B------:R-:W-:-:S04]  /*04c0*/  LOP3.LUT R16, R2, 0x3, RZ, 0xc0, !PT ;  /* 0x0000000302107812 */ /* 0x000fc800078ec0ff */
[----:B------:R-:W-:-:S07]  /*04d0*/  ISETP.NE.AND P0, PT, R16, RZ, PT ;  /* 0x000000ff1000720c */ /* 0x000fce0003f05270 */
[----:B------:R-:W-:Y:S06]  /*04e0*/  @!P1 BRA `(.L_x_7) ;  /* 0x00000000006c9947 */ /* 0x000fec0003800000 */
[----:B------:R-:W0:Y:S01]  /*04f0*/  LDC.64 R6, c[0x0][0x388] ;  /* 0x0000e200ff067b82 */ /* 0x000e220000000a00 */
[----:B------:R-:W1:Y:S01]  /*0500*/  LDCU.64 UR6, c[0x0][0x380] ;  /* 0x00007000ff0677ac */ /* 0x000e620008000a00 */
[----:B------:R-:W-:Y:S01]  /*0510*/  IMAD R9, R21, R3, R0 ;  /* 0x0000000315097224 */ /* 0x000fe200078e0200 */
[CC--:B------:R-:W-:Y:S02]  /*0520*/  IADD3 R5, PT, PT, R20.reuse, R21.reuse, RZ ;  /* 0x0000001514057210 */ /* 0x0c0fe40007ffe0ff */
[----:B------:R-:W-:-:S03]  /*0530*/  IADD3 R10, P1, PT, R20, R21, RZ ;  /* 0x00000015140a7210 */ /* 0x000fc60007f3e0ff */
[----:B------:R-:W2:Y:S01]  /*0540*/  LDC.64 R14, c[0x0][0x380] ;  /* 0x0000e000ff0e7b82 */ /* 0x000ea20000000a00 */
[----:B0-----:R-:W-:-:S04]  /*0550*/  IMAD.WIDE R6, R9, 0x4, R6 ;  /* 0x0000000409067825 */ /* 0x001fc800078e0206 */
[----:B------:R-:W-:Y:S02]  /*0560*/  IMAD.WIDE R8, R3, 0x4, R6 ;  /* 0x0000000403087825 */ /* 0x000fe400078e0206 */
[----:B------:R-:W3:Y:S02]  /*0570*/  LDG.E R6, desc[UR4][R6.64] ;  /* 0x0000000406067981 */ /* 0x000ee4000c1e1900 */
[----:B--2---:R-:W-:Y:S01]  /*0580*/  IMAD.WIDE.U32 R14, R5, 0x4, R14 ;  /* 0x00000004050e7825 */ /* 0x004fe200078e000e */
[----:B------:R-:W-:Y:S02]  /*0590*/  IADD3.X R5, PT, PT, RZ, RZ, RZ, P1, !PT ;  /* 0x000000ffff057210 */ /* 0x000fe40000ffe4ff */
[----:B-1----:R-:W-:-:S03]  /*05a0*/  LEA R4, P1, R10, UR6, 0x2 ;  /* 0x000000060a047c11 */ /* 0x002fc6000f8210ff */
[----:B------:R-:W3:Y:S01]  /*05b0*/  LDG.E R15, desc[UR4][R14.64] ;  /* 0x000000040e0f7981 */ /* 0x000ee2000c1e1900 */
[----:B------:R-:W-:Y:S01]  /*05c0*/  LEA.HI.X R5, R10, UR7, R5, 0x2, P1 ;  /* 0x000000070a057c11 */ /* 0x000fe200088f1405 */
[C---:B------:R-:W-:Y:S02]  /*05d0*/  IMAD.WIDE R10, R3.reuse, 0x4, R8 ;  /* 0x00000004030a7825 */ /* 0x040fe400078e0208 */
[----:B------:R-:W2:Y:S04]  /*05e0*/  LDG.E R8, desc[UR4][R8.64] ;  /* 0x0000000408087981 */ /* 0x000ea8000c1e1900 */
[----:B------:R-:W2:Y:S01]  /*05f0*/  LDG.E R17, desc[UR4][R4.64+0x4] ;  /* 0x0000040404117981 */ /* 0x000ea2000c1e1900 */
[----:B------:R-:W-:-:S03]  /*0600*/  IMAD.WIDE R12, R3, 0x4, R10 ;  /* 0x00000004030c7825 */ /* 0x000fc600078e020a */
[----:B------:R-:W4:Y:S04]  /*0610*/  LDG.E R22, desc[UR4][R10.64] ;  /* 0x000000040a167981 */ /* 0x000f28000c1e1900 */
[----:B------:R-:W4:Y:S04]  /*0620*/  LDG.E R18, desc[UR4][R4.64+0x8] ;  /* 0x0000080404127981 */ /* 0x000f28000c1e1900 */
[----:B------:R-:W5:Y:S04]  /*0630*/  LDG.E R26, desc[UR4][R4.64+0xc] ;  /* 0x00000c04041a7981 */ /* 0x000f68000c1e1900 */
[----:B------:R-:W5:Y:S01]  /*0640*/  LDG.E R12, desc[UR4][R12.64] ;  /* 0x000000040c0c7981 */ /* 0x000f62000c1e1900 */
[----:B------:R-:W-:Y:S01]  /*0650*/  IADD3 R21, PT, PT, R21, 0x4, RZ ;  /* 0x0000000415157810 */ /* 0x000fe20007ffe0ff */
[----:B---3--:R-:W-:-:S04]  /*0660*/  FFMA R24, R15, R6, R24 ;  /* 0x000000060f187223 */ /* 0x008fc80000000018 */
[----:B--2---:R-:W-:-:S04]  /*0670*/  FFMA R17, R17, R8, R24 ;  /* 0x0000000811117223 */ /* 0x004fc80000000018 */
[----:B----4-:R-:W-:-:S04]  /*0680*/  FFMA R17, R18, R22, R17 ;  /* 0x0000001612117223 */ /* 0x010fc80000000011 */
[----:B-----5:R-:W-:-:S07]  /*0690*/  FFMA R24, R26, R12, R17 ;  /* 0x0000000c1a187223 */ /* 0x020fce0000000011 */
.L_x_7:
[----:B------:R-:W-:Y:S05]  /*06a0*/  @!P0 BRA `(.L_x_4) ;  /* 0x00000000007c8947 */ /* 0x000fea0003800000 */
[----:B------:R-:W-:Y:S01]  /*06b0*/  ISETP.NE.AND P1, PT, R16, 0x1, PT ;  /* 0x000000011000780c */ /* 0x000fe20003f25270 */
[----:B------:R-:W0:Y:S01]  /*06c0*/  LDC.64 R12, c[0x0][0x380] ;  /* 0x0000e000ff0c7b82 */ /* 0x000e220000000a00 */
[----:B------:R-:W-:-:S04]  /*06d0*/  LOP3.LUT R2, R2, 0x1, RZ, 0xc0, !PT ;  /* 0x0000000102027812 */ /* 0x000fc800078ec0ff */
[----:B------:R-:W-:-:S03]  /*06e0*/  ISETP.NE.U32.AND P0, PT, R2, 0x1, PT ;  /* 0x000000010200780c */ /* 0x000fc60003f05070 */
[----:B------:R-:W1:Y:S04]  /*06f0*/  LDC.64 R10, c[0x0][0x388] ;  /* 0x0000e200ff0a7b82 */ /* 0x000e680000000a00 */
[CC--:B------:R-:W-:Y:S02]  /*0700*/  @P1 IADD3 R15, PT, PT, R20.reuse, R21.reuse, RZ ;  /* 0x00000015140f1210 */ /* 0x0c0fe40007ffe0ff */
[----:B------:R-:W-:Y:S02]  /*0710*/  @P1 IADD3 R2, P2, PT, R20, R21, RZ ;  /* 0x0000001514021210 */ /* 0x000fe40007f5e0ff */
[----:B------:R-:W2:Y:S02]  /*0720*/  @P1 LDC.64 R4, c[0x0][0x380] ;  /* 0x0000e000ff041b82 */ /* 0x000ea40000000a00 */
[----:B------:R-:W-:-:S06]  /*0730*/  @P1 IADD3.X R14, PT, PT, RZ, RZ, RZ, P2, !PT ;  /* 0x000000ffff0e1210 */ /* 0x000fcc00017fe4ff */
[----:B------:R-:W3:Y:S01]  /*0740*/  LDC.64 R6, c[0x0][0x380] ;  /* 0x0000e000ff067b82 */ /* 0x000ee20000000a00 */
[----:B0-----:R-:W-:-:S04]  /*0750*/  @P1 IMAD.WIDE.U32 R12, R15, 0x4, R12 ;  /* 0x000000040f0c1825 */ /* 0x001fc800078e000c */
[C---:B------:R-:W-:Y:S01]  /*0760*/  @P1 IMAD R15, R21.reuse, R3, R0 ;  /* 0x00000003150f1224 */ /* 0x040fe200078e0200 */
[----:B------:R-:W-:Y:S01]  /*0770*/  @P1 IADD3 R21, PT, PT, R21, 0x2, RZ ;  /* 0x0000000215151810 */ /* 0x000fe20007ffe0ff */
[----:B------:R-:W4:Y:S01]  /*0780*/  @P1 LDG.E R13, desc[UR4][R12.64] ;  /* 0x000000040c0d1981 */ /* 0x000f22000c1e1900 */
[----:B------:R-:W0:Y:S01]  /*0790*/  LDC.64 R8, c[0x0][0x388] ;  /* 0x0000e200ff087b82 */ /* 0x000e220000000a00 */
[----:B-1----:R-:W-:Y:S01]  /*07a0*/  @P1 IMAD.WIDE R10, R15, 0x4, R10 ;  /* 0x000000040f0a1825 */ /* 0x002fe200078e020a */
[----:B------:R-:W-:Y:S02]  /*07b0*/  @!P0 IADD3 R17, PT, PT, R20, R21, RZ ;  /* 0x0000001514118210 */ /* 0x000fe40007ffe0ff */
[----:B--2---:R-:W-:Y:S01]  /*07c0*/  @P1 LEA R4, P2, R2, R4, 0x2 ;  /* 0x0000000402041211 */ /* 0x004fe200078410ff */
[----:B------:R-:W-:-:S03]  /*07d0*/  @!P0 IMAD R21, R21, R3, R0 ;  /* 0x0000000315158224 */ /* 0x000fc600078e0200 */
[----:B------:R-:W-:Y:S01]  /*07e0*/  @P1 LEA.HI.X R5, R2, R5, R14, 0x2, P2 ;  /* 0x0000000502051211 */ /* 0x000fe200010f140e */
[----:B------:R-:W-:Y:S01]  /*07f0*/  @P1 IMAD.WIDE R14, R3, 0x4, R10 ;  /* 0x00000004030e1825 */ /* 0x000fe200078e020a */
[----:B------:R-:W4:Y:S03]  /*0800*/  @P1 LDG.E R2, desc[UR4][R10.64] ;  /* 0x000000040a021981 */ /* 0x000f26000c1e1900 */
[----:B---3--:R-:W-:Y:S01]  /*0810*/  @!P0 IMAD.WIDE.U32 R6, R17, 0x4, R6 ;  /* 0x0000000411068825 */ /* 0x008fe200078e0006 */
[----:B------:R-:W2:Y:S04]  /*0820*/  @P1 LDG.E R5, desc[UR4][R4.64+0x4] ;  /* 0x0000040404051981 */ /* 0x000ea8000c1e1900 */
[----:B------:R-:W2:Y:S01]  /*0830*/  @P1 LDG.E R14, desc[UR4][R14.64] ;  /* 0x000000040e0e1981 */ /* 0x000ea2000c1e1900 */
[----:B0-----:R-:W-:-:S03]  /*0840*/  @!P0 IMAD.WIDE R8, R21, 0x4, R8 ;  /* 0x0000000415088825 */ /* 0x001fc600078e0208 */
[----:B------:R-:W3:Y:S04]  /*0850*/  @!P0 LDG.E R7, desc[UR4][R6.64] ;  /* 0x0000000406078981 */ /* 0x000ee8000c1e1900 */
[----:B------:R-:W3:Y:S01]  /*0860*/  @!P0 LDG.E R8, desc[UR4][R8.64] ;  /* 0x0000000408088981 */ /* 0x000ee2000c1e1900 */
[----:B----4-:R-:W-:-:S04]  /*0870*/  @P1 FFMA R2, R13, R2, R24 ;  /* 0x000000020d021223 */ /* 0x010fc80000000018 */
[----:B--2---:R-:W-:-:S04]  /*0880*/  @P1 FFMA R24, R5, R14, R2 ;  /* 0x0000000e05181223 */ /* 0x004fc80000000002 */
[----:B---3--:R-:W-:-:S07]  /*0890*/  @!P0 FFMA R24, R7, R8, R24 ;  /* 0x0000000807188223 */ /* 0x008fce0000000018 */
.L_x_4:
[----:B------:R-:W0:Y:S01]  /*08a0*/  LDC.64 R4, c[0x0][0x390] ;  /* 0x0000e400ff047b82 */ /* 0x000e220000000a00 */
[----:B------:R-:W-:-:S04]  /*08b0*/  IMAD R3, R19, R3, R0 ;  /* 0x0000000313037224 */ /* 0x000fc800078e0200 */
[----:B0-----:R-:W-:-:S05]  /*08c0*/  IMAD.WIDE R2, R3, 0x4, R4 ;  /* 0x0000000403027825 */ /* 0x001fca00078e0204 */
[----:B------:R-:W-:Y:S01]  /*08d0*/  STG.E desc[UR4][R2.64], R24 ;  /* 0x0000001802007986 */ /* 0x000fe2000c101904 */
[----:B------:R-:W-:Y:S05]  /*08e0*/  EXIT ;  /* 0x000000000000794d */ /* 0x000fea0003800000 */
.L_x_8:
        /* <DEDUP_REMOVED lines=9> */
.L_x_10:


//--------------------- .nv.shared._Z12matmul_tiledPKfS0_Pfiii --------------------------
	.section	.nv.shared._Z12matmul_tiledPKfS0_Pfiii,"aw",@nobits
	.sectionflags	@""
	.align	4
.nv.shared._Z12matmul_tiledPKfS0_Pfiii:
	.zero		3072


//--------------------- .nv.shared.reserved.0     --------------------------
	.section	.nv.shared.reserved.0,"aw",@nobits
	.weak		__nv_reservedSMEM_offset_0_alias
	.size		__nv_reservedSMEM_offset_0_alias, 0, 64
	.other		__nv_reservedSMEM_offset_0_alias,@"STO_CUDA_RESERVED_SHARED STV_DEFAULT"
__nv_reservedSMEM_offset_0_alias:
	.zero		0
	.zero		64


//--------------------- .nv.constant0._Z12matmul_tiledPKfS0_Pfiii --------------------------
	.section	.nv.constant0._Z12matmul_tiledPKfS0_Pfiii,"a",@progbits
	.sectionflags	@""
	.align	4
.nv.constant0._Z12matmul_tiledPKfS0_Pfiii:
	.zero		932


//--------------------- .nv.constant0._Z12matmul_naivePKfS0_Pfiii --------------------------
	.section	.nv.constant0._Z12matmul_naivePKfS0_Pfiii,"a",@progbits
	.sectionflags	@""
	.align	4
.nv.constant0._Z12matmul_naivePKfS0_Pfiii:
	.zero		932


//--------------------- SYMBOLS --------------------------

	.type		.nv.reservedSmem.offset0,@object
	.size		.nv.reservedSmem.offset0,0x4
	.type		.nv.reservedSmem.cap,@object
	.size		.nv.reservedSmem.cap,0x4
